	.target	sm_90a

	.elftype	@"ET_EXEC"


//--------------------- .note.nv.tkinfo           --------------------------
	.section	.note.nv.tkinfo,"",@"SHT_NOTE"
	.sectionflags	@"SHF_NOTE_NV_TKINFO"
	.tkinfo
        /*0018*/ 	.word	0x00000002
        /*0030*/ 	.string	""
        /*0030*/ 	.string	"ptxas"
        /*0030*/ 	.string	"Cuda compilation tools, release 13.0, V13.0.88"
        /*0030*/ 	.string	"Build cuda_13.0.r13.0/compiler.36424714_0"
        /*0030*/ 	.string	"-v  -suppress-debug-info  -lineinfo  -arch sm_90a "



//--------------------- .note.nv.cuinfo           --------------------------
	.section	.note.nv.cuinfo,"",@"SHT_NOTE"
	.sectionflags	@"SHF_NOTE_NV_CUINFO"
        /*0018*/ 	.short	0x0002
        /*001a*/ 	.short	0x005a
        /*001c*/ 	.short	0x0082
	.zero		2


//--------------------- .nv.info                  --------------------------
	.section	.nv.info,"",@"SHT_CUDA_INFO"
	.align	4


	//----- nvinfo : EIATTR_REGCOUNT
	.align		4
        /*0000*/ 	.byte	0x04, 0x2f
        /*0002*/ 	.short	(.L_1 - .L_0)
	.align		4
.L_0:
        /*0004*/ 	.word	index@(gluon_wgmma)
        /*0008*/ 	.word	0x0000005a


	//----- nvinfo : EIATTR_FRAME_SIZE
	.align		4
.L_1:
        /*000c*/ 	.byte	0x04, 0x11
        /*000e*/ 	.short	(.L_3 - .L_2)
	.align		4
.L_2:
        /*0010*/ 	.word	index@(gluon_wgmma)
        /*0014*/ 	.word	0x00000000


	//----- nvinfo : EIATTR_MIN_STACK_SIZE
	.align		4
.L_3:
        /*0018*/ 	.byte	0x04, 0x12
        /*001a*/ 	.short	(.L_5 - .L_4)
	.align		4
.L_4:
        /*001c*/ 	.word	index@(gluon_wgmma)
        /*0020*/ 	.word	0x00000000
.L_5:


//--------------------- .nv.compat                --------------------------
	.section	.nv.compat,"",@"SHT_CUDA_COMPAT_INFO"
	.align	4
        /*0000*/ 	.byte	0x02, 0x09, 0x01, 0x00, 0x02, 0x02, 0x04, 0x00, 0x02, 0x05, 0x05, 0x00, 0x03, 0x07, 0x01, 0x01
        /*0010*/ 	.byte	0x02, 0x03, 0x03, 0x00, 0x02, 0x06, 0x01, 0x00, 0x04, 0x0b, 0x08, 0x00, 0x00, 0x00, 0x00, 0x00
        /*0020*/ 	.byte	0x00, 0x00, 0x00, 0x00


//--------------------- .nv.info.gluon_wgmma      --------------------------
	.section	.nv.info.gluon_wgmma,"",@"SHT_CUDA_INFO"
	.sectionflags	@""
	.align	4


	//----- nvinfo : EIATTR_CUDA_API_VERSION
	.align		4
        /*0000*/ 	.byte	0x04, 0x37
        /*0002*/ 	.short	(.L_7 - .L_6)
.L_6:
        /*0004*/ 	.word	0x00000082


	//----- nvinfo : EIATTR_KPARAM_INFO
	.align		4
.L_7:
        /*0008*/ 	.byte	0x04, 0x17
        /*000a*/ 	.short	(.L_9 - .L_8)
.L_8:
        /*000c*/ 	.word	0x00000000
        /*0010*/ 	.short	0x000a
        /*0012*/ 	.short	0x0048
        /*0014*/ 	.byte	0x00, 0xf4, 0x21, 0x00


	//----- nvinfo : EIATTR_KPARAM_INFO
	.align		4
.L_9:
        /*0018*/ 	.byte	0x04, 0x17
        /*001a*/ 	.short	(.L_11 - .L_10)
.L_10:
        /*001c*/ 	.word	0x00000000
        /*0020*/ 	.short	0x0009
        /*0022*/ 	.short	0x0040
        /*0024*/ 	.byte	0x00, 0xf4, 0x21, 0x00


	//----- nvinfo : EIATTR_KPARAM_INFO
	.align		4
.L_11:
        /*0028*/ 	.byte	0x04, 0x17
        /*002a*/ 	.short	(.L_13 - .L_12)
.L_12:
        /*002c*/ 	.word	0x00000000
        /*0030*/ 	.short	0x0008
        /*0032*/ 	.short	0x0038
        /*0034*/ 	.byte	0x00, 0xf0, 0x21, 0x00


	//----- nvinfo : EIATTR_KPARAM_INFO
	.align		4
.L_13:
        /*0038*/ 	.byte	0x04, 0x17
        /*003a*/ 	.short	(.L_15 - .L_14)
.L_14:
        /*003c*/ 	.word	0x00000000
        /*0040*/ 	.short	0x0007
        /*0042*/ 	.short	0x0030
        /*0044*/ 	.byte	0x00, 0xf0, 0x21, 0x00


	//----- nvinfo : EIATTR_KPARAM_INFO
	.align		4
.L_15:
        /*0048*/ 	.byte	0x04, 0x17
        /*004a*/ 	.short	(.L_17 - .L_16)
.L_16:
        /*004c*/ 	.word	0x00000000
        /*0050*/ 	.short	0x0006
        /*0052*/ 	.short	0x0028
        /*0054*/ 	.byte	0x00, 0xf0, 0x21, 0x00


	//----- nvinfo : EIATTR_KPARAM_INFO
	.align		4
.L_17:
        /*0058*/ 	.byte	0x04, 0x17
        /*005a*/ 	.short	(.L_19 - .L_18)
.L_18:
        /*005c*/ 	.word	0x00000000
        /*0060*/ 	.short	0x0005
        /*0062*/ 	.short	0x0020
        /*0064*/ 	.byte	0x00, 0xf0, 0x11, 0x00


	//----- nvinfo : EIATTR_KPARAM_INFO
	.align		4
.L_19:
        /*0068*/ 	.byte	0x04, 0x17
        /*006a*/ 	.short	(.L_21 - .L_20)
.L_20:
        /*006c*/ 	.word	0x00000000
        /*0070*/ 	.short	0x0004
        /*0072*/ 	.short	0x001c
        /*0074*/ 	.byte	0x00, 0xf0, 0x11, 0x00


	//----- nvinfo : EIATTR_KPARAM_INFO
	.align		4
.L_21:
        /*0078*/ 	.byte	0x04, 0x17
        /*007a*/ 	.short	(.L_23 - .L_22)
.L_22:
        /*007c*/ 	.word	0x00000000
        /*0080*/ 	.short	0x0003
        /*0082*/ 	.short	0x0018
        /*0084*/ 	.byte	0x00, 0xf0, 0x11, 0x00


	//----- nvinfo : EIATTR_KPARAM_INFO
	.align		4
.L_23:
        /*0088*/ 	.byte	0x04, 0x17
        /*008a*/ 	.short	(.L_25 - .L_24)
.L_24:
        /*008c*/ 	.word	0x00000000
        /*0090*/ 	.short	0x0002
        /*0092*/ 	.short	0x0010
        /*0094*/ 	.byte	0x00, 0xf4, 0x21, 0x00


	//----- nvinfo : EIATTR_KPARAM_INFO
	.align		4
.L_25:
        /*0098*/ 	.byte	0x04, 0x17
        /*009a*/ 	.short	(.L_27 - .L_26)
.L_26:
        /*009c*/ 	.word	0x00000000
        /*00a0*/ 	.short	0x0001
        /*00a2*/ 	.short	0x0008
        /*00a4*/ 	.byte	0x00, 0xf4, 0x21, 0x00


	//----- nvinfo : EIATTR_KPARAM_INFO
	.align		4
.L_27:
        /*00a8*/ 	.byte	0x04, 0x17
        /*00aa*/ 	.short	(.L_29 - .L_28)
.L_28:
        /*00ac*/ 	.word	0x00000000
        /*00b0*/ 	.short	0x0000
        /*00b2*/ 	.short	0x0000
        /*00b4*/ 	.byte	0x00, 0xf4, 0x21, 0x00


	//----- nvinfo : EIATTR_SPARSE_MMA_MASK
	.align		4
.L_29:
        /*00b8*/ 	.byte	0x03, 0x50
        /*00ba*/ 	.short	0x0000


	//----- nvinfo : EIATTR_MAXREG_COUNT
	.align		4
        /*00bc*/ 	.byte	0x03, 0x1b
        /*00be*/ 	.short	0x00ff


	//----- nvinfo : EIATTR_NUM_BARRIERS
	.align		4
        /*00c0*/ 	.byte	0x02, 0x4c
        /*00c2*/ 	.byte	0x01
	.zero		1


	//----- nvinfo : EIATTR_MERCURY_ISA_VERSION
	.align		4
        /*00c4*/ 	.byte	0x03, 0x5f
        /*00c6*/ 	.short	0x0101


	//----- nvinfo : EIATTR_INT_WARP_WIDE_INSTR_OFFSETS
	.align		4
        /*00c8*/ 	.byte	0x04, 0x31
        /*00ca*/ 	.short	(.L_31 - .L_30)


	//   ....[0]....
.L_30:
        /*00cc*/ 	.word	0x00001320


	//   ....[1]....
        /*00d0*/ 	.word	0x000013b0


	//   ....[2]....
        /*00d4*/ 	.word	0x00001920


	//   ....[3]....
        /*00d8*/ 	.word	0x00001930


	//   ....[4]....
        /*00dc*/ 	.word	0x000019b0


	//   ....[5]....
        /*00e0*/ 	.word	0x000019c0


	//   ....[6]....
        /*00e4*/ 	.word	0x00001f70


	//   ....[7]....
        /*00e8*/ 	.word	0x00001f80


	//----- nvinfo : EIATTR_COOP_GROUP_MASK_REGIDS
	.align		4
.L_31:
        /*00ec*/ 	.byte	0x04, 0x29
        /*00ee*/ 	.short	(.L_33 - .L_32)


	//   ....[0]....
.L_32:
        /*00f0*/ 	.word	0xffffffff


	//   ....[1]....
        /*00f4*/ 	.word	0xffffffff


	//   ....[2]....
        /*00f8*/ 	.word	0xffffffff


	//----- nvinfo : EIATTR_COOP_GROUP_INSTR_OFFSETS
	.align		4
.L_33:
        /*00fc*/ 	.byte	0x04, 0x28
        /*00fe*/ 	.short	(.L_35 - .L_34)


	//   ....[0]....
.L_34:
        /*0100*/ 	.word	0x00000140


	//   ....[1]....
        /*0104*/ 	.word	0x00000720


	//   ....[2]....
        /*0108*/ 	.word	0x00000cd0


	//----- nvinfo : EIATTR_MBARRIER_INSTR_OFFSETS
	.align		4
.L_35:
        /*010c*/ 	.byte	0x04, 0x39
        /*010e*/ 	.short	(.L_37 - .L_36)


	//   ....[0]....
.L_36:
        /*0110*/ 	.word	0x00001470
        /*0114*/ 	.word	0x000000ff
        /*0118*/ 	.word	0x00003000
        /*011c*/ 	.short	0x0100
        /*011e*/ 	.byte	0x0c
	.zero		1


	//   ....[1]....
        /*0120*/ 	.word	0x00001a60
        /*0124*/ 	.word	0x000000ff
        /*0128*/ 	.word	0x00003000
        /*012c*/ 	.short	0x010a
        /*012e*/ 	.byte	0x0c
	.zero		1


	//   ....[2]....
        /*0130*/ 	.word	0x00001ca0
        /*0134*/ 	.word	0x000000ff
        /*0138*/ 	.word	0x00003000
        /*013c*/ 	.short	0x0108
        /*013e*/ 	.byte	0x0c
	.zero		1


	//   ....[3]....
        /*0140*/ 	.word	0x00002010
        /*0144*/ 	.word	0x000000ff
        /*0148*/ 	.word	0x00003000
        /*014c*/ 	.short	0x010a
        /*014e*/ 	.byte	0x0c
	.zero		1


	//----- nvinfo : EIATTR_NUM_MBARRIERS
	.align		4
.L_37:
        /*0150*/ 	.byte	0x03, 0x38
        /*0152*/ 	.short	0x0001


	//----- nvinfo : EIATTR_EXIT_INSTR_OFFSETS
	.align		4
        /*0154*/ 	.byte	0x04, 0x1c
        /*0156*/ 	.short	(.L_39 - .L_38)


	//   ....[0]....
.L_38:
        /*0158*/ 	.word	0x00002000


	//----- nvinfo : EIATTR_REQNTID
	.align		4
.L_39:
        /*015c*/ 	.byte	0x04, 0x10
        /*015e*/ 	.short	(.L_41 - .L_40)
.L_40:
        /*0160*/ 	.word	0x00000080
        /*0164*/ 	.word	0x00000001
        /*0168*/ 	.word	0x00000001


	//----- nvinfo : EIATTR_CRS_STACK_SIZE
	.align		4
.L_41:
        /*016c*/ 	.byte	0x04, 0x1e
        /*016e*/ 	.short	(.L_43 - .L_42)
.L_42:
        /*0170*/ 	.word	0x00000000


	//----- nvinfo : EIATTR_CBANK_PARAM_SIZE
	.align		4
.L_43:
        /*0174*/ 	.byte	0x03, 0x19
        /*0176*/ 	.short	0x0050


	//----- nvinfo : EIATTR_PARAM_CBANK
	.align		4
        /*0178*/ 	.byte	0x04, 0x0a
        /*017a*/ 	.short	(.L_45 - .L_44)
	.align		4
.L_44:
        /*017c*/ 	.word	index@(.nv.constant0.gluon_wgmma)
        /*0180*/ 	.short	0x0210
        /*0182*/ 	.short	0x0050


	//----- nvinfo : EIATTR_SW_WAR
	.align		4
.L_45:
        /*0184*/ 	.byte	0x04, 0x36
        /*0186*/ 	.short	(.L_47 - .L_46)
.L_46:
        /*0188*/ 	.word	0x00000008
.L_47:


//--------------------- .nv.callgraph             --------------------------
	.section	.nv.callgraph,"",@"SHT_CUDA_CALLGRAPH"
	.align	4
	.sectionentsize	8
	.align		4
        /*0000*/ 	.word	0x00000000
	.align		4
        /*0004*/ 	.word	0xffffffff
	.align		4
        /*0008*/ 	.word	0x00000000
	.align		4
        /*000c*/ 	.word	0xfffffffe
	.align		4
        /*0010*/ 	.word	0x00000000
	.align		4
        /*0014*/ 	.word	0xfffffffd
	.align		4
        /*0018*/ 	.word	0x00000000
	.align		4
        /*001c*/ 	.word	0xfffffffc


//--------------------- .text.gluon_wgmma         --------------------------
	.section	.text.gluon_wgmma,"ax",@progbits
	.align	128
        .global         gluon_wgmma
        .type           gluon_wgmma,@function
        .size           gluon_wgmma,(.L_x_52 - gluon_wgmma)
        .other          gluon_wgmma,@"STO_CUDA_ENTRY STV_DEFAULT"
gluon_wgmma:
.text.gluon_wgmma:
[----:B------:R-:W-:Y:S01]  /*0000*/  LDC R1, c[0x0][0x28] ;  /* 0x00000a00ff017b82 */ /* 0x000fe20000000800 */
[----:B------:R-:W1:Y:S07]  /*0010*/  S2R R0, SR_TID.X ;  /* 0x0000000000007919 */ /* 0x000e6e0000002100 */
[----:B------:R-:W2:Y:S01]  /*0020*/  S2UR UR4, SR_CgaCtaId ;  /* 0x00000000000479c3 */ /* 0x000ea20000008800 */
[----:B------:R-:W-:Y:S01]  /*0030*/  UMOV UR12, 0x400 ;  /* 0x00000400000c7882 */ /* 0x000fe20000000000 */
[----:B------:R-:W-:Y:S01]  /*0040*/  ULDC UR6, c[0x0][0xc] ;  /* 0x0000030000067ab9 */ /* 0x000fe20000000800 */
[----:B------:R-:W-:Y:S05]  /*0050*/  BSSY B0, `(.L_x_0) ;  /* 0x000001f000007945 */ /* 0x000fea0003800000 */
[----:B------:R-:W3:Y:S08]  /*0060*/  LDC R2, c[0x0][0x228] ;  /* 0x00008a00ff027b82 */ /* 0x000ef00000000800 */
[----:B------:R-:W4:Y:S08]  /*0070*/  LDC R14, c[0x0][0x230] ;  /* 0x00008c00ff0e7b82 */ /* 0x000f300000000800 */
[----:B------:R-:W-:Y:S01]  /*0080*/  S2UR UR26, SR_CTAID.Y ;  /* 0x00000000001a79c3 */ /* 0x000fe20000002600 */
[----:B--2---:R-:W-:-:S03]  /*0090*/  ULEA UR12, UR4, UR12, 0x18 ;  /* 0x0000000c040c7291 */ /* 0x004fc6000f8ec03f */
[----:B------:R-:W-:Y:S01]  /*00a0*/  ULDC UR4, c[0x0][0x10] ;  /* 0x0000040000047ab9 */ /* 0x000fe20000000800 */
[----:B-1----:R-:W-:-:S03]  /*00b0*/  LOP3.LUT R6, R0, 0x7f, RZ, 0xc0, !PT ;  /* 0x0000007f00067812 */ /* 0x002fc600078ec0ff */
[----:B------:R-:W1:Y:S01]  /*00c0*/  S2UR UR5, SR_CTAID.Z ;  /* 0x00000000000579c3 */ /* 0x000e620000002700 */
[----:B---3--:R-:W-:Y:S01]  /*00d0*/  VIADD R2, R2, 0xffffffff ;  /* 0xffffffff02027836 */ /* 0x008fe20000000000 */
[C---:B------:R-:W-:Y:S02]  /*00e0*/  ISETP.GE.U32.AND P0, PT, R6.reuse, 0x20, PT ;  /* 0x000000200600780c */ /* 0x040fe40003f06070 */
[C---:B------:R-:W-:Y:S02]  /*00f0*/  ISETP.NE.U32.AND P2, PT, R6.reuse, RZ, PT ;  /* 0x000000ff0600720c */ /* 0x040fe40003f45070 */
[----:B------:R-:W-:Y:S02]  /*0100*/  LEA R15, R6, UR12, 0x2 ;  /* 0x0000000c060f7c11 */ /* 0x000fe4000f8e10ff */
[----:B------:R-:W2:Y:S01]  /*0110*/  S2UR UR27, SR_CTAID.X ;  /* 0x00000000001b79c3 */ /* 0x000ea20000002500 */
[----:B----4-:R-:W-:-:S06]  /*0120*/  VIADD R12, R14, 0xffffffff ;  /* 0xffffffff0e0c7836 */ /* 0x010fcc0000000000 */
[----:B------:R3:W-:Y:S01]  /*0130*/  @!P0 STS [R15], RZ ;  /* 0x000000ff0f008388 */ /* 0x0007e20000000800 */
[----:B------:R-:W-:-:S03]  /*0140*/  NOP ;  /* 0x0000000000007918 */ /* 0x000fc60000000000 */
[----:B------:R3:W-:Y:S01]  /*0150*/  @!P2 STS [UR12+0x24], R2 ;  /* 0x00002402ff00a988 */ /* 0x0007e2000800080c */
[----:B-1----:R-:W-:-:S03]  /*0160*/  UIMAD UR4, UR5, UR4, UR26 ;  /* 0x00000004050472a4 */ /* 0x002fc6000f8e021a */
[----:B------:R3:W-:Y:S01]  /*0170*/  @!P2 STS [UR12+0x20], R12 ;  /* 0x0000200cff00a988 */ /* 0x0007e2000800080c */
[----:B--2---:R-:W-:-:S03]  /*0180*/  UIMAD UR4, UR4, UR6, UR27 ;  /* 0x00000006040472a4 */ /* 0x004fc6000f8e021b */
[----:B------:R-:W-:Y:S01]  /*0190*/  ULDC.64 UR6, c[0x0][0x250] ;  /* 0x0000940000067ab9 */ /* 0x000fe20000000a00 */
[----:B------:R-:W-:-:S04]  /*01a0*/  UIMAD UR4, UR4, 0x180, URZ ;  /* 0x00000180040478a4 */ /* 0x000fc8000f8e023f */
[----:B------:R-:W-:-:S04]  /*01b0*/  UIADD3 UR14, UP0, UR4, UR6, URZ ;  /* 0x00000006040e7290 */ /* 0x000fc8000ff1e03f */
[----:B------:R-:W-:Y:S01]  /*01c0*/  ULEA.HI.X.SX32 UR15, UR4, UR7, 0x1, UP0 ;  /* 0x00000007040f7291 */ /* 0x000fe200080f0e3f */
[----:B---3--:R-:W-:Y:S11]  /*01d0*/  @P2 BRA `(.L_x_1) ;  /* 0x0000000000182947 */ /* 0x008ff60003800000 */
[----:B------:R-:W1:Y:S01]  /*01e0*/  LDS R3, [UR12+0x8] ;  /* 0x0000080cff037984 */ /* 0x000e620008000800 */
[----:B------:R-:W2:Y:S01]  /*01f0*/  LDC.64 R8, c[0x0][0x210] ;  /* 0x00008400ff087b82 */ /* 0x000ea20000000a00 */
[----:B------:R-:W-:Y:S02]  /*0200*/  IMAD.MOV.U32 R4, RZ, RZ, 0x70 ;  /* 0x00000070ff047424 */ /* 0x000fe400078e00ff */
[----:B--2---:R2:W-:Y:S03]  /*0210*/  STS.64 [UR12], R8 ;  /* 0x00000008ff007988 */ /* 0x0045e60008000a0c */
[----:B-1----:R-:W-:-:S05]  /*0220*/  LOP3.LUT R3, R3, 0x10, R4, 0xd8, !PT ;  /* 0x0000001003037812 */ /* 0x002fca00078ed804 */
[----:B------:R2:W-:Y:S02]  /*0230*/  STS [UR12+0x8], R3 ;  /* 0x00000803ff007988 */ /* 0x0005e4000800080c */
.L_x_1:
[----:B------:R-:W-:Y:S05]  /*0240*/  BSYNC B0 ;  /* 0x0000000000007941 */ /* 0x000fea0003800000 */
.L_x_0:
[----:B------:R-:W-:Y:S04]  /*0250*/  BSSY B0, `(.L_x_2) ;  /* 0x000000a000007945 */ /* 0x000fe80003800000 */
[----:B------:R-:W-:Y:S05]  /*0260*/  @P2 BRA `(.L_x_3) ;  /* 0x0000000000202947 */ /* 0x000fea0003800000 */
[----:B--2---:R-:W1:Y:S01]  /*0270*/  LDS R3, [UR12+0x34] ;  /* 0x0000340cff037984 */ /* 0x004e620008000800 */
[----:B------:R-:W-:Y:S02]  /*0280*/  IMAD.MOV.U32 R4, RZ, RZ, 0x1f000000 ;  /* 0x1f000000ff047424 */ /* 0x000fe400078e00ff */
[----:B------:R-:W-:Y:S01]  /*0290*/  @!P2 IMAD.MOV.U32 R5, RZ, RZ, 0x3f ;  /* 0x0000003fff05a424 */ /* 0x000fe200078e00ff */
[----:B------:R-:W2:Y:S02]  /*02a0*/  @!P2 LDS R8, [UR12+0x38] ;  /* 0x0000380cff08a984 */ /* 0x000ea40008000800 */
[----:B-1----:R-:W-:Y:S02]  /*02b0*/  LOP3.LUT R3, R3, 0xff000000, R4, 0xb8, !PT ;  /* 0xff00000003037812 */ /* 0x002fe400078eb804 */
[----:B--2---:R-:W-:-:S03]  /*02c0*/  @!P2 LOP3.LUT R4, R8, 0xff, R5, 0xb8, !PT ;  /* 0x000000ff0804a812 */ /* 0x004fc600078eb805 */
[----:B------:R1:W-:Y:S04]  /*02d0*/  STS [UR12+0x34], R3 ;  /* 0x00003403ff007988 */ /* 0x0003e8000800080c */
[----:B------:R1:W-:Y:S02]  /*02e0*/  @!P2 STS [UR12+0x38], R4 ;  /* 0x00003804ff00a988 */ /* 0x0003e4000800080c */
.L_x_3:
[----:B------:R-:W-:Y:S05]  /*02f0*/  BSYNC B0 ;  /* 0x0000000000007941 */ /* 0x000fea0003800000 */
.L_x_2:
[----:B------:R-:W-:Y:S04]  /*0300*/  BSSY B0, `(.L_x_4) ;  /* 0x000000e000007945 */ /* 0x000fe80003800000 */
[----:B------:R-:W-:Y:S05]  /*0310*/  @P2 BRA `(.L_x_5) ;  /* 0x0000000000302947 */ /* 0x000fea0003800000 */
[----:B-1----:R-:W1:Y:S01]  /*0320*/  LDS R4, [UR12+0x34] ;  /* 0x0000340cff047984 */ /* 0x002e620008000800 */
[----:B------:R-:W3:Y:S03]  /*0330*/  LDC.64 R10, c[0x0][0x238] ;  /* 0x00008e00ff0a7b82 */ /* 0x000ee60000000a00 */
[----:B--2---:R-:W2:Y:S01]  /*0340*/  LDS R3, [UR12+0x1c] ;  /* 0x00001c0cff037984 */ /* 0x004ea20008000800 */
[C---:B---3--:R-:W-:Y:S01]  /*0350*/  SHF.L.U64.HI R8, R10.reuse, 0x1, R11 ;  /* 0x000000010a087819 */ /* 0x048fe2000001020b */
[----:B------:R-:W-:-:S03]  /*0360*/  IMAD.SHL.U32 R5, R10, 0x2, RZ ;  /* 0x000000020a057824 */ /* 0x000fc600078e00ff */
[--C-:B------:R-:W-:Y:S02]  /*0370*/  SHF.R.U32.HI R10, RZ, 0x4, R8.reuse ;  /* 0x00000004ff0a7819 */ /* 0x100fe40000011608 */
[----:B------:R-:W-:-:S05]  /*0380*/  SHF.R.U64 R5, R5, 0x4, R8 ;  /* 0x0000000405057819 */ /* 0x000fca0000001208 */
[----:B------:R3:W-:Y:S01]  /*0390*/  STS [UR12+0xc], R5 ;  /* 0x00000c05ff007988 */ /* 0x0007e2000800080c */
[----:B-1----:R-:W-:Y:S02]  /*03a0*/  LOP3.LUT R4, R4, 0x7, RZ, 0xb8, !PT ;  /* 0x0000000704047812 */ /* 0x002fe400078eb8ff */
[----:B--2---:R-:W-:-:S03]  /*03b0*/  LOP3.LUT R3, R3, 0xf, R10, 0xb8, !PT ;  /* 0x0000000f03037812 */ /* 0x004fc600078eb80a */
[----:B------:R3:W-:Y:S04]  /*03c0*/  STS [UR12+0x34], R4 ;  /* 0x00003404ff007988 */ /* 0x0007e8000800080c */
[----:B------:R3:W-:Y:S02]  /*03d0*/  STS [UR12+0x1c], R3 ;  /* 0x00001c03ff007988 */ /* 0x0007e4000800080c */
.L_x_5:
[----:B------:R-:W-:Y:S05]  /*03e0*/  BSYNC B0 ;  /* 0x0000000000007941 */ /* 0x000fea0003800000 */
.L_x_4:
[----:B------:R-:W-:Y:S04]  /*03f0*/  BSSY B1, `(.L_x_6) ;  /* 0x000001b000017945 */ /* 0x000fe80003800000 */
[----:B------:R-:W-:Y:S01]  /*0400*/  BSSY B0, `(.L_x_7) ;  /* 0x0000016000007945 */ /* 0x000fe20003800000 */
[----:B--2---:R-:W-:-:S03]  /*0410*/  IMAD.MOV.U32 R8, RZ, RZ, RZ ;  /* 0x000000ffff087224 */ /* 0x004fc600078e00ff */
[----:B------:R-:W-:Y:S05]  /*0420*/  @P2 BRA `(.L_x_8) ;  /* 0x0000000000202947 */ /* 0x000fea0003800000 */
[----:B-1-3--:R-:W1:Y:S02]  /*0430*/  LDS R3, [UR12+0x34] ;  /* 0x0000340cff037984 */ /* 0x00ae640008000800 */
[----:B-1----:R-:W-:-:S05]  /*0440*/  LOP3.LUT R3, R3, 0x38, RZ, 0xb8, !PT ;  /* 0x0000003803037812 */ /* 0x002fca00078eb8ff */
[----:B------:R1:W-:Y:S01]  /*0450*/  STS [UR12+0x34], R3 ;  /* 0x00003403ff007988 */ /* 0x0003e2000800080c */
[----:B------:R-:W-:Y:S05]  /*0460*/  @P2 BRA `(.L_x_9) ;  /* 0x0000000000202947 */ /* 0x000fea0003800000 */
[----:B-1----:R-:W1:Y:S01]  /*0470*/  LDS R3, [UR12+0x8] ;  /* 0x0000080cff037984 */ /* 0x002e620008000800 */
[----:B------:R-:W-:-:S05]  /*0480*/  IMAD.MOV.U32 R4, RZ, RZ, 0x780 ;  /* 0x00000780ff047424 */ /* 0x000fca00078e00ff */
[----:B-1----:R-:W-:-:S05]  /*0490*/  LOP3.LUT R3, R3, 0x500, R4, 0xd8, !PT ;  /* 0x0000050003037812 */ /* 0x002fca00078ed804 */
[----:B------:R2:W-:Y:S02]  /*04a0*/  STS [UR12+0x8], R3 ;  /* 0x00000803ff007988 */ /* 0x0005e4000800080c */
.L_x_8:
[----:B------:R-:W-:Y:S05]  /*04b0*/  @P2 BRA `(.L_x_10) ;  /* 0x0000000000282947 */ /* 0x000fea0003800000 */
[----:B-123--:R-:W1:Y:S02]  /*04c0*/  LDS R3, [UR12+0x8] ;  /* 0x0000080cff037984 */ /* 0x00ee640008000800 */
[----:B-1----:R-:W-:-:S05]  /*04d0*/  LOP3.LUT R3, R3, 0x1800, RZ, 0xb8, !PT ;  /* 0x0000180003037812 */ /* 0x002fca00078eb8ff */
[----:B------:R2:W-:Y:S02]  /*04e0*/  STS [UR12+0x8], R3 ;  /* 0x00000803ff007988 */ /* 0x0005e4000800080c */
.L_x_9:
[----:B------:R-:W-:Y:S05]  /*04f0*/  @P2 BREAK B0 ;  /* 0x0000000000002942 */ /* 0x000fea0003800000 */
[----:B------:R-:W-:Y:S05]  /*0500*/  @P2 BRA `(.L_x_11) ;  /* 0x0000000000242947 */ /* 0x000fea0003800000 */
[----:B------:R-:W3:Y:S01]  /*0510*/  LDS R4, [UR12+0x8] ;  /* 0x0000080cff047984 */ /* 0x000ee20008000800 */
[----:B-12---:R-:W-:-:S05]  /*0520*/  IMAD.MOV.U32 R3, RZ, RZ, 0x6000 ;  /* 0x00006000ff037424 */ /* 0x006fca00078e00ff */
[----:B---3--:R-:W-:-:S04]  /*0530*/  LOP3.LUT R3, R4, 0x4000, R3, 0xd8, !PT ;  /* 0x0000400004037812 */ /* 0x008fc800078ed803 */
[----:B------:R-:W-:-:S05]  /*0540*/  LOP3.LUT R3, R3, 0x400000, RZ, 0xb8, !PT ;  /* 0x0040000003037812 */ /* 0x000fca00078eb8ff */
[----:B------:R4:W-:Y:S02]  /*0550*/  STS [UR12+0x8], R3 ;  /* 0x00000803ff007988 */ /* 0x0009e4000800080c */
.L_x_10:
[----:B------:R-:W-:Y:S05]  /*0560*/  BSYNC B0 ;  /* 0x0000000000007941 */ /* 0x000fea0003800000 */
.L_x_7:
[----:B-1234-:R-:W1:Y:S02]  /*0570*/  @!P2 LDS R3, [UR12+0x8] ;  /* 0x0000080cff03a984 */ /* 0x01ee640008000800 */
[----:B-1----:R-:W-:-:S05]  /*0580*/  @!P2 LOP3.LUT R3, R3, 0x8000, RZ, 0xb8, !PT ;  /* 0x000080000303a812 */ /* 0x002fca00078eb8ff */
[----:B------:R3:W-:Y:S02]  /*0590*/  @!P2 STS [UR12+0x8], R3 ;  /* 0x00000803ff00a988 */ /* 0x0007e4000800080c */
.L_x_11:
[----:B------:R-:W-:Y:S05]  /*05a0*/  BSYNC B1 ;  /* 0x0000000000017941 */ /* 0x000fea0003800000 */
.L_x_6:
[----:B------:R-:W-:Y:S05]  /*05b0*/  WARPSYNC.ALL ;  /* 0x0000000000007948 */ /* 0x000fea0003800000 */
[----:B------:R-:W4:Y:S02]  /*05c0*/  LDC R7, c[0x0][0x22c] ;  /* 0x00008b00ff077b82 */ /* 0x000f240000000800 */
[----:B----4-:R-:W-:Y:S01]  /*05d0*/  VIADD R7, R7, 0xffffffff ;  /* 0xffffffff07077836 */ /* 0x010fe20000000000 */
[----:B------:R-:W-:Y:S06]  /*05e0*/  @P0 BRA `(.L_x_12) ;  /* 0x0000000000280947 */ /* 0x000fec0003800000 */
[----:B-123--:R-:W1:Y:S01]  /*05f0*/  S2R R3, SR_LANEID ;  /* 0x0000000000037919 */ /* 0x00ee620000000000 */
[----:B------:R-:W-:Y:S05]  /*0600*/  WARPSYNC.ALL ;  /* 0x0000000000007948 */ /* 0x000fea0003800000 */
[----:B-1----:R-:W-:-:S05]  /*0610*/  IMAD.SHL.U32 R3, R3, 0x4, RZ ;  /* 0x0000000403037824 */ /* 0x002fca00078e00ff */
[----:B------:R-:W1:Y:S01]  /*0620*/  LDS R9, [R3+UR12] ;  /* 0x0000000c03097984 */ /* 0x000e620008000800 */
[----:B------:R-:W-:-:S05]  /*0630*/  IADD3 R4, P1, R3, UR14, RZ ;  /* 0x0000000e03047c10 */ /* 0x000fca000ff3e0ff */
[----:B------:R-:W-:-:S05]  /*0640*/  IMAD.X R5, RZ, RZ, UR15, P1 ;  /* 0x0000000fff057e24 */ /* 0x000fca00088e06ff */
[----:B-1----:R4:W5:Y:S01]  /*0650*/  ATOMG.E.EXCH.STRONG.GPU PT, RZ, [R4], R9 ;  /* 0x0000000904ff73a8 */ /* 0x00296200041ee100 */
[----:B------:R-:W-:-:S04]  /*0660*/  DEPBAR {5,4,3,2,1,0} ;  /* 0x0000003f0000791a */ /* 0x000fc80000000000 */
[----:B------:R4:W-:Y:S01]  /*0670*/  UTMACCTL.IV [UR14] ;  /* 0x000000000e0079b9 */ /* 0x0009e20008000000 */
[----:B------:R-:W-:Y:S01]  /*0680*/  NOP ;  /* 0x0000000000007918 */ /* 0x000fe20000000000 */
.L_x_12:
[----:B------:R-:W-:Y:S05]  /*0690*/  @P0 BRA `(.L_x_13) ;  /* 0x00000000000c0947 */ /* 0x000fea0003800000 */
[----:B------:R0:W-:Y:S01]  /*06a0*/  UTMACMDFLUSH ;  /* 0x00000000000079b7 */ /* 0x0001e20000000000 */
[----:B------:R-:W-:Y:S05]  /*06b0*/  @P0 BRA `(.L_x_13) ;  /* 0x0000000000040947 */ /* 0x000fea0003800000 */
[----:B------:R-:W-:-:S04]  /*06c0*/  DEPBAR.LE SB0, 0x0 ;  /* 0x000080000000791a */ /* 0x000fc80000000000 */
.L_x_13:
[----:B------:R-:W-:Y:S05]  /*06d0*/  WARPSYNC.ALL ;  /* 0x0000000000007948 */ /* 0x000fea0003800000 */
[----:B-----5:R-:W-:Y:S06]  /*06e0*/  BAR.SYNC.DEFER_BLOCKING 0x0 ;  /* 0x0000000000007b1d */ /* 0x020fec0000010000 */
[----:B------:R-:W-:Y:S02]  /*06f0*/  BSSY B1, `(.L_x_14) ;  /* 0x000000b000017945 */ /* 0x000fe40003800000 */
[----:B------:R-:W-:Y:S06]  /*0700*/  BAR.SYNC.DEFER_BLOCKING 0x0 ;  /* 0x0000000000007b1d */ /* 0x000fec0000010000 */
[----:B------:R5:W-:Y:S01]  /*0710*/  @!P0 STS [R15], RZ ;  /* 0x000000ff0f008388 */ /* 0x000be20000000800 */
[----:B------:R-:W-:Y:S01]  /*0720*/  NOP ;  /* 0x0000000000007918 */ /* 0x000fe20000000000 */
[----:B------:R-:W-:Y:S05]  /*0730*/  @P2 BRA `(.L_x_15) ;  /* 0x0000000000182947 */ /* 0x000fea0003800000 */
[----:B-123--:R-:W1:Y:S01]  /*0740*/  LDS R3, [UR12+0x8] ;  /* 0x0000080cff037984 */ /* 0x00ee620008000800 */
[----:B------:R-:W2:Y:S01]  /*0750*/  LDC.64 R10, c[0x0][0x218] ;  /* 0x00008600ff0a7b82 */ /* 0x000ea20000000a00 */
[----:B----4-:R-:W-:Y:S02]  /*0760*/  IMAD.MOV.U32 R4, RZ, RZ, 0x70 ;  /* 0x00000070ff047424 */ /* 0x010fe400078e00ff */
[----:B--2---:R2:W-:Y:S03]  /*0770*/  STS.64 [UR12], R10 ;  /* 0x0000000aff007988 */ /* 0x0045e60008000a0c */
[----:B-1----:R-:W-:-:S05]  /*0780*/  LOP3.LUT R3, R3, 0x10, R4, 0xd8, !PT ;  /* 0x0000001003037812 */ /* 0x002fca00078ed804 */
[----:B------:R2:W-:Y:S02]  /*0790*/  STS [UR12+0x8], R3 ;  /* 0x00000803ff007988 */ /* 0x0005e4000800080c */
.L_x_15:
[----:B----4-:R-:W-:Y:S05]  /*07a0*/  BSYNC B1 ;  /* 0x0000000000017941 */ /* 0x010fea0003800000 */
.L_x_14:
[----:B------:R-:W-:Y:S04]  /*07b0*/  BSSY B1, `(.L_x_16) ;  /* 0x000000a000017945 */ /* 0x000fe80003800000 */
[----:B------:R-:W-:Y:S05]  /*07c0*/  @P2 BRA `(.L_x_17) ;  /* 0x0000000000202947 */ /* 0x000fea0003800000 */
[----:B-123--:R-:W1:Y:S01]  /*07d0*/  LDS R3, [UR12+0x34] ;  /* 0x0000340cff037984 */ /* 0x00ee620008000800 */
[----:B------:R-:W-:Y:S02]  /*07e0*/  IMAD.MOV.U32 R4, RZ, RZ, 0x3f000000 ;  /* 0x3f000000ff047424 */ /* 0x000fe400078e00ff */
[----:B------:R-:W-:Y:S01]  /*07f0*/  @!P2 IMAD.MOV.U32 R5, RZ, RZ, 0x1f ;  /* 0x0000001fff05a424 */ /* 0x000fe200078e00ff */
[----:B------:R-:W2:Y:S02]  /*0800*/  @!P2 LDS R10, [UR12+0x38] ;  /* 0x0000380cff0aa984 */ /* 0x000ea40008000800 */
[----:B-1----:R-:W-:Y:S02]  /*0810*/  LOP3.LUT R3, R3, 0xff000000, R4, 0xb8, !PT ;  /* 0xff00000003037812 */ /* 0x002fe400078eb804 */
[----:B--2---:R-:W-:-:S03]  /*0820*/  @!P2 LOP3.LUT R4, R10, 0xff, R5, 0xb8, !PT ;  /* 0x000000ff0a04a812 */ /* 0x004fc600078eb805 */
[----:B------:R4:W-:Y:S04]  /*0830*/  STS [UR12+0x34], R3 ;  /* 0x00003403ff007988 */ /* 0x0009e8000800080c */
[----:B------:R4:W-:Y:S02]  /*0840*/  @!P2 STS [UR12+0x38], R4 ;  /* 0x00003804ff00a988 */ /* 0x0009e4000800080c */
.L_x_17:
[----:B------:R-:W-:Y:S05]  /*0850*/  BSYNC B1 ;  /* 0x0000000000017941 */ /* 0x000fea0003800000 */
.L_x_16:
[----:B------:R-:W-:Y:S04]  /*0860*/  BSSY B1, `(.L_x_18) ;  /* 0x0000004000017945 */ /* 0x000fe80003800000 */
[----:B------:R-:W-:Y:S05]  /*0870*/  @P2 BRA `(.L_x_19) ;  /* 0x0000000000082947 */ /* 0x000fea0003800000 */
[----:B------:R1:W-:Y:S04]  /*0880*/  STS [UR12+0x24], R12 ;  /* 0x0000240cff007988 */ /* 0x0003e8000800080c */
[----:B------:R1:W-:Y:S02]  /*0890*/  STS [UR12+0x20], R7 ;  /* 0x00002007ff007988 */ /* 0x0003e4000800080c */
.L_x_19:
[----:B------:R-:W-:Y:S05]  /*08a0*/  BSYNC B1 ;  /* 0x0000000000017941 */ /* 0x000fea0003800000 */
.L_x_18:
[----:B------:R-:W-:Y:S04]  /*08b0*/  BSSY B1, `(.L_x_20) ;  /* 0x000000e000017945 */ /* 0x000fe80003800000 */
[----:B------:R-:W-:Y:S05]  /*08c0*/  @P2 BRA `(.L_x_21) ;  /* 0x0000000000302947 */ /* 0x000fea0003800000 */
[----:B----4-:R-:W4:Y:S01]  /*08d0*/  LDS R4, [UR12+0x34] ;  /* 0x0000340cff047984 */ /* 0x010f220008000800 */
[----:B-1----:R-:W1:Y:S03]  /*08e0*/  LDC.64 R12, c[0x0][0x240] ;  /* 0x00009000ff0c7b82 */ /* 0x002e660000000a00 */
[----:B--23--:R-:W2:Y:S01]  /*08f0*/  LDS R3, [UR12+0x1c] ;  /* 0x00001c0cff037984 */ /* 0x00cea20008000800 */
[C---:B-1----:R-:W-:Y:S01]  /*0900*/  SHF.L.U64.HI R10, R12.reuse, 0x1, R13 ;  /* 0x000000010c0a7819 */ /* 0x042fe2000001020d */
[----:B------:R-:W-:-:S03]  /*0910*/  IMAD.SHL.U32 R5, R12, 0x2, RZ ;  /* 0x000000020c057824 */ /* 0x000fc600078e00ff */
[--C-:B------:R-:W-:Y:S02]  /*0920*/  SHF.R.U32.HI R12, RZ, 0x4, R10.reuse ;  /* 0x00000004ff0c7819 */ /* 0x100fe4000001160a */
[----:B------:R-:W-:-:S05]  /*0930*/  SHF.R.U64 R5, R5, 0x4, R10 ;  /* 0x0000000405057819 */ /* 0x000fca000000120a */
[----:B------:R1:W-:Y:S01]  /*0940*/  STS [UR12+0xc], R5 ;  /* 0x00000c05ff007988 */ /* 0x0003e2000800080c */
[----:B----4-:R-:W-:Y:S02]  /*0950*/  LOP3.LUT R4, R4, 0x7, RZ, 0xb8, !PT ;  /* 0x0000000704047812 */ /* 0x010fe400078eb8ff */
[----:B--2---:R-:W-:-:S03]  /*0960*/  LOP3.LUT R3, R3, 0xf, R12, 0xb8, !PT ;  /* 0x0000000f03037812 */ /* 0x004fc600078eb80c */
[----:B------:R1:W-:Y:S04]  /*0970*/  STS [UR12+0x34], R4 ;  /* 0x00003404ff007988 */ /* 0x0003e8000800080c */
[----:B------:R1:W-:Y:S02]  /*0980*/  STS [UR12+0x1c], R3 ;  /* 0x00001c03ff007988 */ /* 0x0003e4000800080c */
.L_x_21:
[----:B------:R-:W-:Y:S05]  /*0990*/  BSYNC B1 ;  /* 0x0000000000017941 */ /* 0x000fea0003800000 */
.L_x_20:
[----:B------:R-:W-:Y:S04]  /*09a0*/  BSSY B2, `(.L_x_22) ;  /* 0x000001a000027945 */ /* 0x000fe80003800000 */
[----:B------:R-:W-:Y:S04]  /*09b0*/  BSSY B1, `(.L_x_23) ;  /* 0x0000015000017945 */ /* 0x000fe80003800000 */
[----:B------:R-:W-:Y:S05]  /*09c0*/  @P2 BRA `(.L_x_24) ;  /* 0x0000000000202947 */ /* 0x000fea0003800000 */
[----:B-1234-:R-:W1:Y:S02]  /*09d0*/  LDS R3, [UR12+0x34] ;  /* 0x0000340cff037984 */ /* 0x01ee640008000800 */
[----:B-1----:R-:W-:-:S05]  /*09e0*/  LOP3.LUT R3, R3, 0x38, RZ, 0xb8, !PT ;  /* 0x0000003803037812 */ /* 0x002fca00078eb8ff */
[----:B------:R1:W-:Y:S01]  /*09f0*/  STS [UR12+0x34], R3 ;  /* 0x00003403ff007988 */ /* 0x0003e2000800080c */
[----:B------:R-:W-:Y:S05]  /*0a00*/  @P2 BRA `(.L_x_25) ;  /* 0x0000000000202947 */ /* 0x000fea0003800000 */
[----:B-1----:R-:W1:Y:S01]  /*0a10*/  LDS R3, [UR12+0x8] ;  /* 0x0000080cff037984 */ /* 0x002e620008000800 */
[----:B------:R-:W-:-:S05]  /*0a20*/  IMAD.MOV.U32 R4, RZ, RZ, 0x780 ;  /* 0x00000780ff047424 */ /* 0x000fca00078e00ff */
[----:B-1----:R-:W-:-:S05]  /*0a30*/  LOP3.LUT R3, R3, 0x500, R4, 0xd8, !PT ;  /* 0x0000050003037812 */ /* 0x002fca00078ed804 */
[----:B------:R1:W-:Y:S02]  /*0a40*/  STS [UR12+0x8], R3 ;  /* 0x00000803ff007988 */ /* 0x0003e4000800080c */
.L_x_24:
[----:B------:R-:W-:Y:S05]  /*0a50*/  @P2 BRA `(.L_x_26) ;  /* 0x0000000000282947 */ /* 0x000fea0003800000 */
[----:B-1234-:R-:W1:Y:S02]  /*0a60*/  LDS R3, [UR12+0x8] ;  /* 0x0000080cff037984 */ /* 0x01ee640008000800 */
[----:B-1----:R-:W-:-:S05]  /*0a70*/  LOP3.LUT R3, R3, 0x1800, RZ, 0xb8, !PT ;  /* 0x0000180003037812 */ /* 0x002fca00078eb8ff */
[----:B------:R2:W-:Y:S02]  /*0a80*/  STS [UR12+0x8], R3 ;  /* 0x00000803ff007988 */ /* 0x0005e4000800080c */
.L_x_25:
[----:B------:R-:W-:Y:S05]  /*0a90*/  @P2 BREAK B1 ;  /* 0x0000000000012942 */ /* 0x000fea0003800000 */
[----:B------:R-:W-:Y:S05]  /*0aa0*/  @P2 BRA `(.L_x_27) ;  /* 0x0000000000242947 */ /* 0x000fea0003800000 */
[----:B-12---:R-:W1:Y:S01]  /*0ab0*/  LDS R3, [UR12+0x8] ;  /* 0x0000080cff037984 */ /* 0x006e620008000800 */
[----:B------:R-:W-:-:S05]  /*0ac0*/  IMAD.MOV.U32 R4, RZ, RZ, 0x6000 ;  /* 0x00006000ff047424 */ /* 0x000fca00078e00ff */
[----:B-1----:R-:W-:-:S04]  /*0ad0*/  LOP3.LUT R3, R3, 0x6000, R4, 0xd8, !PT ;  /* 0x0000600003037812 */ /* 0x002fc800078ed804 */
[----:B------:R-:W-:-:S05]  /*0ae0*/  LOP3.LUT R3, R3, 0x400000, RZ, 0xb8, !PT ;  /* 0x0040000003037812 */ /* 0x000fca00078eb8ff */
[----:B------:R1:W-:Y:S02]  /*0af0*/  STS [UR12+0x8], R3 ;  /* 0x00000803ff007988 */ /* 0x0003e4000800080c */
.L_x_26:
[----:B------:R-:W-:Y:S05]  /*0b00*/  BSYNC B1 ;  /* 0x0000000000017941 */ /* 0x000fea0003800000 */
.L_x_23:
[----:B-1234-:R-:W1:Y:S02]  /*0b10*/  @!P2 LDS R3, [UR12+0x8] ;  /* 0x0000080cff03a984 */ /* 0x01ee640008000800 */
[----:B-1----:R-:W-:-:S05]  /*0b20*/  @!P2 LOP3.LUT R3, R3, 0x8000, RZ, 0xb8, !PT ;  /* 0x000080000303a812 */ /* 0x002fca00078eb8ff */
[----:B------:R3:W-:Y:S02]  /*0b30*/  @!P2 STS [UR12+0x8], R3 ;  /* 0x00000803ff00a988 */ /* 0x0007e4000800080c */
.L_x_27:
[----:B------:R-:W-:Y:S05]  /*0b40*/  BSYNC B2 ;  /* 0x0000000000027941 */ /* 0x000fea0003800000 */
.L_x_22:
[----:B------:R-:W-:Y:S05]  /*0b50*/  WARPSYNC.ALL ;  /* 0x0000000000007948 */ /* 0x000fea0003800000 */
[----:B------:R-:W-:-:S04]  /*0b60*/  UIADD3 UR17, UR4, 0x80, URZ ;  /* 0x0000008004117890 */ /* 0x000fc8000fffe03f */
[----:B------:R-:W-:-:S04]  /*0b70*/  UIADD3 UR16, UP0, UR17, UR6, URZ ;  /* 0x0000000611107290 */ /* 0x000fc8000ff1e03f */
[----:B------:R-:W-:Y:S01]  /*0b80*/  ULEA.HI.X.SX32 UR17, UR17, UR7, 0x1, UP0 ;  /* 0x0000000711117291 */ /* 0x000fe200080f0e3f */
[----:B------:R-:W-:Y:S11]  /*0b90*/  @P0 BRA `(.L_x_28) ;  /* 0x0000000000280947 */ /* 0x000ff60003800000 */
[----:B-123--:R-:W1:Y:S01]  /*0ba0*/  S2R R3, SR_LANEID ;  /* 0x0000000000037919 */ /* 0x00ee620000000000 */
[----:B------:R-:W-:Y:S05]  /*0bb0*/  WARPSYNC.ALL ;  /* 0x0000000000007948 */ /* 0x000fea0003800000 */
[----:B-1----:R-:W-:-:S05]  /*0bc0*/  IMAD.SHL.U32 R9, R3, 0x4, RZ ;  /* 0x0000000403097824 */ /* 0x002fca00078e00ff */
[----:B------:R-:W1:Y:S01]  /*0bd0*/  LDS R3, [R9+UR12] ;  /* 0x0000000c09037984 */ /* 0x000e620008000800 */
[----:B------:R-:W-:-:S05]  /*0be0*/  IADD3 R4, P1, R9, UR16, RZ ;  /* 0x0000001009047c10 */ /* 0x000fca000ff3e0ff */
[----:B------:R-:W-:-:S05]  /*0bf0*/  IMAD.X R5, RZ, RZ, UR17, P1 ;  /* 0x00000011ff057e24 */ /* 0x000fca00088e06ff */
[----:B-1----:R4:W2:Y:S01]  /*0c00*/  ATOMG.E.EXCH.STRONG.GPU PT, RZ, [R4], R3 ;  /* 0x0000000304ff73a8 */ /* 0x0028a200041ee100 */
[----:B------:R-:W-:-:S04]  /*0c10*/  DEPBAR {5,4,3,2,1,0} ;  /* 0x0000003f0000791a */ /* 0x000fc80000000000 */
[----:B------:R4:W-:Y:S01]  /*0c20*/  UTMACCTL.IV [UR16] ;  /* 0x00000000100079b9 */ /* 0x0009e20008000000 */
[----:B------:R-:W-:Y:S01]  /*0c30*/  NOP ;  /* 0x0000000000007918 */ /* 0x000fe20000000000 */
.L_x_28:
[----:B------:R-:W-:Y:S05]  /*0c40*/  @P0 BRA `(.L_x_29) ;  /* 0x00000000000c0947 */ /* 0x000fea0003800000 */
[----:B------:R0:W-:Y:S01]  /*0c50*/  UTMACMDFLUSH ;  /* 0x00000000000079b7 */ /* 0x0001e20000000000 */
[----:B------:R-:W-:Y:S05]  /*0c60*/  @P0 BRA `(.L_x_29) ;  /* 0x0000000000040947 */ /* 0x000fea0003800000 */
[----:B------:R-:W-:-:S04]  /*0c70*/  DEPBAR.LE SB0, 0x0 ;  /* 0x000080000000791a */ /* 0x000fc80000000000 */
.L_x_29:
[----:B------:R-:W-:Y:S05]  /*0c80*/  WARPSYNC.ALL ;  /* 0x0000000000007948 */ /* 0x000fea0003800000 */
[----:B--2---:R-:W-:Y:S06]  /*0c90*/  BAR.SYNC.DEFER_BLOCKING 0x0 ;  /* 0x0000000000007b1d */ /* 0x004fec0000010000 */
[----:B------:R-:W-:Y:S02]  /*0ca0*/  BSSY B2, `(.L_x_30) ;  /* 0x000000b000027945 */ /* 0x000fe40003800000 */
[----:B------:R-:W-:Y:S06]  /*0cb0*/  BAR.SYNC.DEFER_BLOCKING 0x0 ;  /* 0x0000000000007b1d */ /* 0x000fec0000010000 */
[----:B------:R2:W-:Y:S01]  /*0cc0*/  @!P0 STS [R15], RZ ;  /* 0x000000ff0f008388 */ /* 0x0005e20000000800 */
[----:B------:R-:W-:Y:S01]  /*0cd0*/  NOP ;  /* 0x0000000000007918 */ /* 0x000fe20000000000 */
[----:B------:R-:W-:Y:S05]  /*0ce0*/  @P2 BRA `(.L_x_31) ;  /* 0x0000000000182947 */ /* 0x000fea0003800000 */
[----:B-1-34-:R-:W1:Y:S01]  /*0cf0*/  LDS R3, [UR12+0x8] ;  /* 0x0000080cff037984 */ /* 0x01ae620008000800 */
[----:B------:R-:W3:Y:S01]  /*0d00*/  LDC.64 R10, c[0x0][0x220] ;  /* 0x00008800ff0a7b82 */ /* 0x000ee20000000a00 */
[----:B------:R-:W-:Y:S02]  /*0d10*/  IMAD.MOV.U32 R4, RZ, RZ, 0x70 ;  /* 0x00000070ff047424 */ /* 0x000fe400078e00ff */
[----:B---3--:R3:W-:Y:S03]  /*0d20*/  STS.64 [UR12], R10 ;  /* 0x0000000aff007988 */ /* 0x0087e60008000a0c */
[----:B-1----:R-:W-:-:S05]  /*0d30*/  LOP3.LUT R3, R3, 0x10, R4, 0xd8, !PT ;  /* 0x0000001003037812 */ /* 0x002fca00078ed804 */
[----:B------:R3:W-:Y:S02]  /*0d40*/  STS [UR12+0x8], R3 ;  /* 0x00000803ff007988 */ /* 0x0007e4000800080c */
.L_x_31:
[----:B----4-:R-:W-:Y:S05]  /*0d50*/  BSYNC B2 ;  /* 0x0000000000027941 */ /* 0x010fea0003800000 */
.L_x_30:
[----:B------:R-:W-:Y:S04]  /*0d60*/  BSSY B3, `(.L_x_32) ;  /* 0x0000011000037945 */ /* 0x000fe80003800000 */
[----:B------:R-:W-:Y:S04]  /*0d70*/  BSSY B2, `(.L_x_33) ;  /* 0x000000e000027945 */ /* 0x000fe80003800000 */
[----:B------:R-:W-:Y:S05]  /*0d80*/  @P2 BRA `(.L_x_34) ;  /* 0x0000000000242947 */ /* 0x000fea0003800000 */
[----:B-1-3--:R-:W1:Y:S01]  /*0d90*/  LDS R3, [UR12+0x34] ;  /* 0x0000340cff037984 */ /* 0x00ae620008000800 */
[----:B------:R-:W-:-:S05]  /*0da0*/  IMAD.MOV.U32 R4, RZ, RZ, 0x3f000000 ;  /* 0x3f000000ff047424 */ /* 0x000fca00078e00ff */
[----:B-1----:R-:W-:-:S05]  /*0db0*/  LOP3.LUT R3, R3, 0xff000000, R4, 0xb8, !PT ;  /* 0xff00000003037812 */ /* 0x002fca00078eb804 */
[----:B------:R1:W-:Y:S01]  /*0dc0*/  STS [UR12+0x34], R3 ;  /* 0x00003403ff007988 */ /* 0x0003e2000800080c */
[----:B------:R-:W-:Y:S05]  /*0dd0*/  @P2 BRA `(.L_x_35) ;  /* 0x00000000001c2947 */ /* 0x000fea0003800000 */
[----:B-1----:R-:W1:Y:S01]  /*0de0*/  LDS R3, [UR12+0x38] ;  /* 0x0000380cff037984 */ /* 0x002e620008000800 */
[----:B------:R-:W-:-:S05]  /*0df0*/  IMAD.MOV.U32 R4, RZ, RZ, 0x3f ;  /* 0x0000003fff047424 */ /* 0x000fca00078e00ff */
[----:B-1----:R-:W-:-:S05]  /*0e00*/  LOP3.LUT R3, R3, 0xff, R4, 0xb8, !PT ;  /* 0x000000ff03037812 */ /* 0x002fca00078eb804 */
[----:B------:R4:W-:Y:S02]  /*0e10*/  STS [UR12+0x38], R3 ;  /* 0x00003803ff007988 */ /* 0x0009e4000800080c */
.L_x_34:
[----:B------:R-:W-:Y:S05]  /*0e20*/  @P2 BREAK B2 ;  /* 0x0000000000022942 */ /* 0x000fea0003800000 */
[----:B------:R-:W-:Y:S05]  /*0e30*/  @P2 BRA `(.L_x_36) ;  /* 0x00000000000c2947 */ /* 0x000fea0003800000 */
[----:B------:R1:W-:Y:S02]  /*0e40*/  STS [UR12+0x20], R7 ;  /* 0x00002007ff007988 */ /* 0x0003e4000800080c */
.L_x_35:
[----:B------:R-:W-:Y:S05]  /*0e50*/  BSYNC B2 ;  /* 0x0000000000027941 */ /* 0x000fea0003800000 */
.L_x_33:
[----:B------:R1:W-:Y:S02]  /*0e60*/  @!P2 STS [UR12+0x24], R2 ;  /* 0x00002402ff00a988 */ /* 0x0003e4000800080c */
.L_x_36:
[----:B------:R-:W-:Y:S05]  /*0e70*/  BSYNC B3 ;  /* 0x0000000000037941 */ /* 0x000fea0003800000 */
.L_x_32:
[----:B------:R-:W-:Y:S05]  /*0e80*/  WARPSYNC.ALL ;  /* 0x0000000000007948 */ /* 0x000fea0003800000 */
[----:B------:R-:W-:Y:S04]  /*0e90*/  BSSY B3, `(.L_x_37) ;  /* 0x000000e000037945 */ /* 0x000fe80003800000 */
[----:B------:R-:W-:Y:S05]  /*0ea0*/  @P2 BRA `(.L_x_38) ;  /* 0x0000000000302947 */ /* 0x000fea0003800000 */
[----:B-1-34-:R-:W1:Y:S01]  /*0eb0*/  LDS R3, [UR12+0x34] ;  /* 0x0000340cff037984 */ /* 0x01ae620008000800 */
[----:B------:R-:W3:Y:S03]  /*0ec0*/  LDC.64 R4, c[0x0][0x248] ;  /* 0x00009200ff047b82 */ /* 0x000ee60000000a00 */
[----:B------:R-:W4:Y:S01]  /*0ed0*/  LDS R2, [UR12+0x1c] ;  /* 0x00001c0cff027984 */ /* 0x000f220008000800 */
[C---:B---3--:R-:W-:Y:S01]  /*0ee0*/  SHF.L.U64.HI R5, R4.reuse, 0x1, R5 ;  /* 0x0000000104057819 */ /* 0x048fe20000010205 */
[----:B------:R-:W-:-:S03]  /*0ef0*/  IMAD.SHL.U32 R4, R4, 0x2, RZ ;  /* 0x0000000204047824 */ /* 0x000fc600078e00ff */
[--C-:B------:R-:W-:Y:S02]  /*0f00*/  SHF.R.U32.HI R7, RZ, 0x4, R5.reuse ;  /* 0x00000004ff077819 */ /* 0x100fe40000011605 */
[----:B------:R-:W-:-:S05]  /*0f10*/  SHF.R.U64 R4, R4, 0x4, R5 ;  /* 0x0000000404047819 */ /* 0x000fca0000001205 */
[----:B------:R3:W-:Y:S01]  /*0f20*/  STS [UR12+0xc], R4 ;  /* 0x00000c04ff007988 */ /* 0x0007e2000800080c */
[----:B-1----:R-:W-:Y:S02]  /*0f30*/  LOP3.LUT R3, R3, 0x7, RZ, 0xb8, !PT ;  /* 0x0000000703037812 */ /* 0x002fe400078eb8ff */
[----:B----4-:R-:W-:-:S03]  /*0f40*/  LOP3.LUT R2, R2, 0xf, R7, 0xb8, !PT ;  /* 0x0000000f02027812 */ /* 0x010fc600078eb807 */
[----:B------:R3:W-:Y:S04]  /*0f50*/  STS [UR12+0x34], R3 ;  /* 0x00003403ff007988 */ /* 0x0007e8000800080c */
[----:B------:R3:W-:Y:S02]  /*0f60*/  STS [UR12+0x1c], R2 ;  /* 0x00001c02ff007988 */ /* 0x0007e4000800080c */
.L_x_38:
[----:B------:R-:W-:Y:S05]  /*0f70*/  BSYNC B3 ;  /* 0x0000000000037941 */ /* 0x000fea0003800000 */
.L_x_37:
[----:B------:R-:W-:Y:S04]  /*0f80*/  BSSY B3, `(.L_x_39) ;  /* 0x000001a000037945 */ /* 0x000fe80003800000 */
[----:B------:R-:W-:Y:S04]  /*0f90*/  BSSY B4, `(.L_x_40) ;  /* 0x0000015000047945 */ /* 0x000fe80003800000 */
[----:B------:R-:W-:Y:S05]  /*0fa0*/  @P2 BRA `(.L_x_41) ;  /* 0x0000000000202947 */ /* 0x000fea0003800000 */
[----:B-1-3--:R-:W1:Y:S02]  /*0fb0*/  LDS R2, [UR12+0x34] ;  /* 0x0000340cff027984 */ /* 0x00ae640008000800 */
[----:B-1----:R-:W-:-:S05]  /*0fc0*/  LOP3.LUT R2, R2, 0x38, RZ, 0xb8, !PT ;  /* 0x0000003802027812 */ /* 0x002fca00078eb8ff */
[----:B------:R1:W-:Y:S01]  /*0fd0*/  STS [UR12+0x34], R2 ;  /* 0x00003402ff007988 */ /* 0x0003e2000800080c */
[----:B------:R-:W-:Y:S05]  /*0fe0*/  @P2 BRA `(.L_x_42) ;  /* 0x0000000000202947 */ /* 0x000fea0003800000 */
[----:B-1----:R-:W1:Y:S01]  /*0ff0*/  LDS R2, [UR12+0x8] ;  /* 0x0000080cff027984 */ /* 0x002e620008000800 */
[----:B----4-:R-:W-:-:S05]  /*1000*/  IMAD.MOV.U32 R3, RZ, RZ, 0x780 ;  /* 0x00000780ff037424 */ /* 0x010fca00078e00ff */
[----:B-1----:R-:W-:-:S05]  /*1010*/  LOP3.LUT R2, R2, 0x500, R3, 0xd8, !PT ;  /* 0x0000050002027812 */ /* 0x002fca00078ed803 */
[----:B------:R1:W-:Y:S02]  /*1020*/  STS [UR12+0x8], R2 ;  /* 0x00000802ff007988 */ /* 0x0003e4000800080c */
.L_x_41:
[----:B------:R-:W-:Y:S05]  /*1030*/  @P2 BRA `(.L_x_43) ;  /* 0x0000000000282947 */ /* 0x000fea0003800000 */
[----:B-1-3--:R-:W1:Y:S02]  /*1040*/  LDS R2, [UR12+0x8] ;  /* 0x0000080cff027984 */ /* 0x00ae640008000800 */
[----:B-1----:R-:W-:-:S05]  /*1050*/  LOP3.LUT R2, R2, 0x1800, RZ, 0xb8, !PT ;  /* 0x0000180002027812 */ /* 0x002fca00078eb8ff */
[----:B------:R3:W-:Y:S02]  /*1060*/  STS [UR12+0x8], R2 ;  /* 0x00000802ff007988 */ /* 0x0007e4000800080c */
.L_x_42:
[----:B------:R-:W-:Y:S05]  /*1070*/  @P2 BREAK B4 ;  /* 0x0000000000042942 */ /* 0x000fea0003800000 */
[----:B------:R-:W-:Y:S05]  /*1080*/  @P2 BRA `(.L_x_44) ;  /* 0x0000000000242947 */ /* 0x000fea0003800000 */
[----:B-1-3--:R-:W1:Y:S01]  /*1090*/  LDS R2, [UR12+0x8] ;  /* 0x0000080cff027984 */ /* 0x00ae620008000800 */
[----:B----4-:R-:W-:-:S05]  /*10a0*/  IMAD.MOV.U32 R3, RZ, RZ, 0x6000 ;  /* 0x00006000ff037424 */ /* 0x010fca00078e00ff */
[----:B-1----:R-:W-:-:S04]  /*10b0*/  LOP3.LUT R2, R2, 0x6000, R3, 0xd8, !PT ;  /* 0x0000600002027812 */ /* 0x002fc800078ed803 */
[----:B------:R-:W-:-:S05]  /*10c0*/  LOP3.LUT R2, R2, 0x400000, RZ, 0xb8, !PT ;  /* 0x0040000002027812 */ /* 0x000fca00078eb8ff */
[----:B------:R1:W-:Y:S02]  /*10d0*/  STS [UR12+0x8], R2 ;  /* 0x00000802ff007988 */ /* 0x0003e4000800080c */
.L_x_43:
[----:B------:R-:W-:Y:S05]  /*10e0*/  BSYNC B4 ;  /* 0x0000000000047941 */ /* 0x000fea0003800000 */
.L_x_40:
[----:B-1-3--:R-:W1:Y:S02]  /*10f0*/  @!P2 LDS R2, [UR12+0x8] ;  /* 0x0000080cff02a984 */ /* 0x00ae640008000800 */
[----:B-1----:R-:W-:-:S05]  /*1100*/  @!P2 LOP3.LUT R2, R2, 0x8000, RZ, 0xb8, !PT ;  /* 0x000080000202a812 */ /* 0x002fca00078eb8ff */
[----:B------:R1:W-:Y:S02]  /*1110*/  @!P2 STS [UR12+0x8], R2 ;  /* 0x00000802ff00a988 */ /* 0x0003e4000800080c */
.L_x_44:
[----:B------:R-:W-:Y:S05]  /*1120*/  BSYNC B3 ;  /* 0x0000000000037941 */ /* 0x000fea0003800000 */
.L_x_39:
[----:B------:R-:W-:Y:S05]  /*1130*/  WARPSYNC.ALL ;  /* 0x0000000000007948 */ /* 0x000fea0003800000 */
[----:B------:R-:W-:Y:S01]  /*1140*/  UIADD3 UR4, UR4, 0x100, URZ ;  /* 0x0000010004047890 */ /* 0x000fe2000fffe03f */
[----:B------:R-:W-:Y:S01]  /*1150*/  ISETP.GE.AND P1, PT, R14, 0x1, PT ;  /* 0x000000010e00780c */ /* 0x000fe20003f26270 */
[----:B------:R-:W-:Y:S01]  /*1160*/  IMAD.MOV.U32 R24, RZ, RZ, RZ ;  /* 0x000000ffff187224 */ /* 0x000fe200078e00ff */
[----:B------:R-:W-:Y:S01]  /*1170*/  SHF.R.U32.HI R7, RZ, 0x5, R0 ;  /* 0x00000005ff077819 */ /* 0x000fe20000011600 */
[----:B------:R-:W-:-:S04]  /*1180*/  UIADD3 UR25, UP0, UR4, UR6, URZ ;  /* 0x0000000604197290 */ /* 0x000fc8000ff1e03f */
[----:B------:R-:W-:Y:S01]  /*1190*/  ULEA.HI.X.SX32 UR32, UR4, UR7, 0x1, UP0 ;  /* 0x0000000704207291 */ /* 0x000fe200080f0e3f */
[----:B------:R-:W-:Y:S11]  /*11a0*/  @P0 BRA `(.L_x_45) ;  /* 0x0000000000300947 */ /* 0x000ff60003800000 */
[----:B-1-3--:R-:W1:Y:S01]  /*11b0*/  S2R R2, SR_LANEID ;  /* 0x0000000000027919 */ /* 0x00ae620000000000 */
[----:B------:R-:W-:Y:S05]  /*11c0*/  WARPSYNC.ALL ;  /* 0x0000000000007948 */ /* 0x000fea0003800000 */
[----:B-1----:R-:W-:-:S05]  /*11d0*/  IMAD.SHL.U32 R4, R2, 0x4, RZ ;  /* 0x0000000402047824 */ /* 0x002fca00078e00ff */
[----:B------:R-:W1:Y:S01]  /*11e0*/  LDS R5, [R4+UR12] ;  /* 0x0000000c04057984 */ /* 0x000e620008000800 */
[----:B------:R-:W-:Y:S01]  /*11f0*/  IADD3 R2, P3, R4, UR25, RZ ;  /* 0x0000001904027c10 */ /* 0x000fe2000ff7e0ff */
[----:B------:R-:W-:-:S04]  /*1200*/  UMOV UR4, UR25 ;  /* 0x0000001900047c82 */ /* 0x000fc80008000000 */
[----:B----4-:R-:W-:Y:S01]  /*1210*/  IMAD.X R3, RZ, RZ, UR32, P3 ;  /* 0x00000020ff037e24 */ /* 0x010fe200098e06ff */
[----:B------:R-:W-:-:S04]  /*1220*/  UMOV UR5, UR32 ;  /* 0x0000002000057c82 */ /* 0x000fc80008000000 */
[----:B-1----:R1:W3:Y:S01]  /*1230*/  ATOMG.E.EXCH.STRONG.GPU PT, RZ, [R2], R5 ;  /* 0x0000000502ff73a8 */ /* 0x0022e200041ee100 */
[----:B------:R-:W-:-:S04]  /*1240*/  DEPBAR {5,4,3,2,1,0} ;  /* 0x0000003f0000791a */ /* 0x000fc80000000000 */
[----:B------:R1:W-:Y:S01]  /*1250*/  UTMACCTL.IV [UR4] ;  /* 0x00000000040079b9 */ /* 0x0003e20008000000 */
[----:B------:R-:W-:Y:S01]  /*1260*/  NOP ;  /* 0x0000000000007918 */ /* 0x000fe20000000000 */
.L_x_45:
[----:B------:R-:W-:Y:S05]  /*1270*/  @P0 BRA `(.L_x_46) ;  /* 0x00000000000c0947 */ /* 0x000fea0003800000 */
[----:B------:R0:W-:Y:S01]  /*1280*/  UTMACMDFLUSH ;  /* 0x00000000000079b7 */ /* 0x0001e20000000000 */
[----:B------:R-:W-:Y:S05]  /*1290*/  @P0 BRA `(.L_x_46) ;  /* 0x0000000000040947 */ /* 0x000fea0003800000 */
[----:B------:R-:W-:-:S04]  /*12a0*/  DEPBAR.LE SB0, 0x0 ;  /* 0x000080000000791a */ /* 0x000fc80000000000 */
.L_x_46:
[----:B------:R-:W-:Y:S05]  /*12b0*/  WARPSYNC.ALL ;  /* 0x0000000000007948 */ /* 0x000fea0003800000 */
[----:B---3--:R-:W-:Y:S01]  /*12c0*/  BAR.SYNC.DEFER_BLOCKING 0x0 ;  /* 0x0000000000007b1d */ /* 0x008fe20000010000 */
[----:B------:R-:W-:Y:S01]  /*12d0*/  R2UR UR24, R7 ;  /* 0x00000000071872ca */ /* 0x000fe200000e0000 */
[----:B------:R-:W-:Y:S01]  /*12e0*/  USHF.L.U32 UR13, UR26, 0x7, URZ ;  /* 0x000000071a0d7899 */ /* 0x000fe2000800063f */
[----:B------:R-:W-:Y:S01]  /*12f0*/  IMAD.MOV.U32 R25, RZ, RZ, RZ ;  /* 0x000000ffff197224 */ /* 0x000fe200078e00ff */
[----:B------:R-:W-:Y:S01]  /*1300*/  USHF.L.U32 UR23, UR27, 0x6, URZ ;  /* 0x000000061b177899 */ /* 0x000fe2000800063f */
[----:B------:R-:W-:Y:S01]  /*1310*/  CS2R R26, SRZ ;  /* 0x00000000001a7805 */ /* 0x000fe2000001ff00 */
[----:B------:R-:W-:Y:S01]  /*1320*/  VOTEU.ALL UP0, P2 ;  /* 0x00000000003f7886 */ /* 0x000fe20001000000 */
[----:B-1----:R-:W-:Y:S01]  /*1330*/  UMOV UR4, 0x1 ;  /* 0x0000000100047882 */ /* 0x002fe20000000000 */
[----:B------:R-:W-:-:S02]  /*1340*/  CS2R R28, SRZ ;  /* 0x00000000001c7805 */ /* 0x000fc4000001ff00 */
[----:B------:R-:W-:Y:S02]  /*1350*/  CS2R R30, SRZ ;  /* 0x00000000001e7805 */ /* 0x000fe4000001ff00 */
[----:B------:R-:W-:Y:S01]  /*1360*/  CS2R R32, SRZ ;  /* 0x0000000000207805 */ /* 0x000fe2000001ff00 */
[----:B------:R-:W-:-:S04]  /*1370*/  @!UP0 UIADD3 UR4, -UR4, 0x100000, URZ ;  /* 0x0010000004048890 */ /* 0x000fc8000fffe13f */
[----:B------:R-:W-:Y:S02]  /*1380*/  @!UP0 USHF.L.U32 UR5, UR4, 0xb, URZ ;  /* 0x0000000b04058899 */ /* 0x000fe4000800063f */
[----:B------:R-:W-:Y:S01]  /*1390*/  @!UP0 USHF.L.U32 UR4, UR4, 0x1, URZ ;  /* 0x0000000104048899 */ /* 0x000fe2000800063f */
[----:B------:R-:W-:Y:S01]  /*13a0*/  CS2R R34, SRZ ;  /* 0x0000000000227805 */ /* 0x000fe2000001ff00 */
[----:B------:R-:W-:Y:S01]  /*13b0*/  VOTEU.ALL UP0, P2 ;  /* 0x00000000003f7886 */ /* 0x000fe20001000000 */
[----:B------:R-:W-:Y:S02]  /*13c0*/  CS2R R36, SRZ ;  /* 0x0000000000247805 */ /* 0x000fe4000001ff00 */
[----:B------:R-:W-:Y:S02]  /*13d0*/  CS2R R38, SRZ ;  /* 0x0000000000267805 */ /* 0x000fe4000001ff00 */
[----:B------:R-:W-:Y:S02]  /*13e0*/  CS2R R40, SRZ ;  /* 0x0000000000287805 */ /* 0x000fe4000001ff00 */
[----:B------:R-:W-:-:S02]  /*13f0*/  CS2R R42, SRZ ;  /* 0x00000000002a7805 */ /* 0x000fc4000001ff00 */
[----:B------:R-:W-:Y:S02]  /*1400*/  CS2R R44, SRZ ;  /* 0x00000000002c7805 */ /* 0x000fe4000001ff00 */
[----:B------:R-:W-:Y:S02]  /*1410*/  CS2R R46, SRZ ;  /* 0x00000000002e7805 */ /* 0x000fe4000001ff00 */
[----:B------:R-:W-:Y:S02]  /*1420*/  CS2R R48, SRZ ;  /* 0x0000000000307805 */ /* 0x000fe4000001ff00 */
[----:B------:R-:W-:Y:S02]  /*1430*/  CS2R R50, SRZ ;  /* 0x0000000000327805 */ /* 0x000fe4000001ff00 */
[----:B------:R-:W-:Y:S02]  /*1440*/  CS2R R52, SRZ ;  /* 0x0000000000347805 */ /* 0x000fe4000001ff00 */
[----:B------:R-:W-:Y:S01]  /*1450*/  CS2R R54, SRZ ;  /* 0x0000000000367805 */ /* 0x000fe2000001ff00 */
[----:B------:R-:W1:Y:S02]  /*1460*/  FENCE.VIEW.ASYNC.S ;  /* 0x00000000000073c6 */ /* 0x000e640000000000 */
[----:B-1----:R1:W3:Y:S01]  /*1470*/  @!UP0 SYNCS.EXCH.64 URZ, [UR12+0x3000], UR4 ;  /* 0x003000040c3f85b2 */ /* 0x0022e20008000100 */
[----:B------:R-:W-:-:S02]  /*1480*/  CS2R R56, SRZ ;  /* 0x0000000000387805 */ /* 0x000fc4000001ff00 */
[----:B------:R-:W-:Y:S02]  /*1490*/  CS2R R58, SRZ ;  /* 0x00000000003a7805 */ /* 0x000fe4000001ff00 */
[----:B------:R-:W-:Y:S02]  /*14a0*/  CS2R R60, SRZ ;  /* 0x00000000003c7805 */ /* 0x000fe4000001ff00 */
        /* <DEDUP_REMOVED lines=12> */
[----:B------:R-:W-:Y:S01]  /*1570*/  CS2R R86, SRZ ;  /* 0x0000000000567805 */ /* 0x000fe2000001ff00 */
[----:B-1----:R-:W-:Y:S06]  /*1580*/  @!P1 BRA `(.L_x_47) ;  /* 0x0000000400709947 */ /* 0x002fec0003800000 */
[----:B------:R-:W-:Y:S01]  /*1590*/  UIADD3 UR4, UR12, 0x2000, URZ ;  /* 0x000020000c047890 */ /* 0x000fe2000fffe03f */
[----:B------:R-:W-:Y:S01]  /*15a0*/  CS2R R24, SRZ ;  /* 0x0000000000187805 */ /* 0x000fe2000001ff00 */
[----:B------:R-:W-:Y:S01]  /*15b0*/  USHF.R.U32.HI UR6, URZ, 0x4, UR12 ;  /* 0x000000043f067899 */ /* 0x000fe2000801160c */
[----:B------:R-:W-:Y:S01]  /*15c0*/  CS2R R26, SRZ ;  /* 0x00000000001a7805 */ /* 0x000fe2000001ff00 */
[----:B------:R-:W-:Y:S01]  /*15d0*/  USHF.R.U32.HI UR4, URZ, 0x4, UR4 ;  /* 0x000000043f047899 */ /* 0x000fe20008011604 */
[----:B------:R-:W-:Y:S01]  /*15e0*/  CS2R R28, SRZ ;  /* 0x00000000001c7805 */ /* 0x000fe2000001ff00 */
[----:B------:R-:W-:Y:S01]  /*15f0*/  USGXT.U32 UR6, UR6, 0xe ;  /* 0x0000000e0606789a */ /* 0x000fe20008000000 */
[----:B------:R-:W-:Y:S01]  /*1600*/  CS2R R30, SRZ ;  /* 0x00000000001e7805 */ /* 0x000fe2000001ff00 */
[----:B------:R-:W-:Y:S01]  /*1610*/  USGXT.U32 UR4, UR4, 0xe ;  /* 0x0000000e0404789a */ /* 0x000fe20008000000 */
        /* <DEDUP_REMOVED lines=27> */
[----:B------:R-:W-:Y:S01]  /*17d0*/  CS2R R86, SRZ ;  /* 0x0000000000567805 */ /* 0x000fe2000001ff00 */
[----:B------:R-:W-:Y:S01]  /*17e0*/  UMOV UR8, 0xfffffffe ;  /* 0xfffffffe00087882 */ /* 0x000fe20000000000 */
[----:B------:R-:W-:Y:S01]  /*17f0*/  UMOV UR9, 0x7fffffdf ;  /* 0x7fffffdf00097882 */ /* 0x000fe20000000000 */
[----:B------:R-:W-:Y:S01]  /*1800*/  UMOV UR10, 0x1000080 ;  /* 0x01000080000a7882 */ /* 0x000fe20000000000 */
[----:B------:R-:W-:Y:S01]  /*1810*/  UMOV UR11, 0x40000040 ;  /* 0x40000040000b7882 */ /* 0x000fe20000000000 */
[----:B------:R-:W-:Y:S01]  /*1820*/  UMOV UR7, URZ ;  /* 0x0000003f00077c82 */ /* 0x000fe20008000000 */
[----:B------:R-:W-:Y:S01]  /*1830*/  UMOV UR5, URZ ;  /* 0x0000003f00057c82 */ /* 0x000fe20008000000 */
[----:B------:R-:W-:Y:S02]  /*1840*/  ULOP3.LUT UR33, UR6, 0x1000000, URZ, 0xfc, !UPT ;  /* 0x0100000006217892 */ /* 0x000fe4000f8efc3f */
[----:B------:R-:W-:-:S02]  /*1850*/  UIADD3.64 UR10, UR6, UR10, URZ ;  /* 0x0000000a060a7297 */ /* 0x000fc4000fffe03f */
[----:B------:R-:W-:Y:S01]  /*1860*/  UIADD3.64 UR8, UR4, -UR8, URZ ;  /* 0x8000000804087297 */ /* 0x000fe2000fffe03f */
[----:B------:R-:W-:-:S11]  /*1870*/  UMOV UR22, URZ ;  /* 0x0000003f00167c82 */ /* 0x000fd60008000000 */
.L_x_49:
[----:B---3--:R-:W-:Y:S01]  /*1880*/  BAR.SYNC.DEFER_BLOCKING 0x0 ;  /* 0x0000000000007b1d */ /* 0x008fe20000010000 */
[----:B------:R-:W-:Y:S01]  /*1890*/  ELECT P0, URZ, PT ;  /* 0x00000000003f782f */ /* 0x000fe20003800000 */
[----:B------:R-:W-:Y:S01]  /*18a0*/  @!P2 IMAD.MOV.U32 R2, RZ, RZ, 0x3000 ;  /* 0x00003000ff02a424 */ /* 0x000fe200078e00ff */
[----:B------:R-:W-:Y:S02]  /*18b0*/  ULOP3.LUT UR6, UR24, 0x1, URZ, 0xc0, !UPT ;  /* 0x0000000118067892 */ /* 0x000fe4000f8ec03f */
[C---:B------:R-:W-:Y:S02]  /*18c0*/  ISETP.LT.U32.AND P0, PT, R6.reuse, 0x20, P0 ;  /* 0x000000200600780c */ /* 0x040fe40000701070 */
[----:B------:R-:W-:Y:S01]  /*18d0*/  ELECT P1, URZ, PT ;  /* 0x00000000003f782f */ /* 0x000fe20003820000 */
[----:B------:R-:W-:Y:S02]  /*18e0*/  ULEA UR28, UR6, UR12, 0xc ;  /* 0x0000000c061c7291 */ /* 0x000fe4000f8e603f */
[----:B------:R-:W-:Y:S01]  /*18f0*/  ULEA UR30, UR6, UR13, 0x6 ;  /* 0x0000000d061e7291 */ /* 0x000fe2000f8e303f */
[----:B------:R-:W-:Y:S01]  /*1900*/  ISETP.LT.U32.AND P1, PT, R6, 0x40, P1 ;  /* 0x000000400600780c */ /* 0x000fe20000f21070 */
[----:B------:R-:W-:-:S06]  /*1910*/  UMOV UR31, UR22 ;  /* 0x00000016001f7c82 */ /* 0x000fcc0008000000 */
[----:B------:R-:W-:Y:S01]  /*1920*/  VOTEU.ANY UP0, P0 ;  /* 0x00000000003f7886 */ /* 0x000fe20000000100 */
[----:B------:R-:W-:-:S04]  /*1930*/  VOTEU.ANY UP2, P0 ;  /* 0x00000000003f7886 */ /* 0x000fc80000040100 */
[----:B------:R-:W-:Y:S02]  /*1940*/  @UP0 UIADD3 UR20, UR12, 0x2000, URZ ;  /* 0x000020000c140890 */ /* 0x000fe4000fffe03f */
[----:B------:R1:W-:Y:S01]  /*1950*/  @!P2 SYNCS.ARRIVE.TRANS64 RZ, [UR12+0x3000], R2 ;  /* 0x00300002ffffa9a7 */ /* 0x0003e2000800000c */
[----:B------:R-:W-:Y:S01]  /*1960*/  @UP0 UIADD3 UR21, UR12, 0x3000, URZ ;  /* 0x000030000c150890 */ /* 0x000fe2000fffe03f */
[----:B------:R-:W-:Y:S01]  /*1970*/  @UP0 UMOV UR6, UR14 ;  /* 0x0000000e00060c82 */ /* 0x000fe20008000000 */
[----:B------:R-:W-:Y:S01]  /*1980*/  @UP0 UMOV UR7, UR15 ;  /* 0x0000000f00070c82 */ /* 0x000fe20008000000 */
[----:B------:R-:W-:Y:S01]  /*1990*/  BAR.SYNC.DEFER_BLOCKING 0x0 ;  /* 0x0000000000007b1d */ /* 0x000fe20000010000 */
[----:B-1----:R-:W-:-:S05]  /*19a0*/  SHF.L.U32 R2, R8, 0x1f, RZ ;  /* 0x0000001f08027819 */ /* 0x002fca00000006ff */
[----:B------:R-:W-:Y:S01]  /*19b0*/  VOTEU.ANY UP1, P1 ;  /* 0x00000000003f7886 */ /* 0x000fe20000820100 */
[----:B------:R-:W-:-:S04]  /*19c0*/  VOTEU.ANY UP3, P1 ;  /* 0x00000000003f7886 */ /* 0x000fc80000860100 */
[----:B------:R-:W-:Y:S01]  /*19d0*/  @UP1 UIADD3 UR29, UR12, 0x3000, URZ ;  /* 0x000030000c1d1890 */ /* 0x000fe2000fffe03f */
[----:B------:R-:W-:Y:S01]  /*19e0*/  @UP1 UMOV UR18, UR16 ;  /* 0x0000001000121c82 */ /* 0x000fe20008000000 */
[----:B------:R-:W-:Y:S01]  /*19f0*/  @UP1 UMOV UR19, UR17 ;  /* 0x0000001100131c82 */ /* 0x000fe20008000000 */
[----:B------:R1:W-:Y:S01]  /*1a00*/  @UP2 UTMALDG.2D [UR20], [UR6] ;  /* 0x00000014060025b4 */ /* 0x0003e20008008000 */
[----:B------:R3:W-:Y:S06]  /*1a10*/  MEMBAR.ALL.CTA ;  /* 0x0000000000007992 */ /* 0x0007ec0000008000 */
[----:B---3--:R-:W3:Y:S02]  /*1a20*/  FENCE.VIEW.ASYNC.S ;  /* 0x00000000000073c6 */ /* 0x008ee40000000000 */
[----:B---3--:R-:W-:Y:S06]  /*1a30*/  BAR.SYNC.DEFER_BLOCKING 0x0 ;  /* 0x0000000000007b1d */ /* 0x008fec0000010000 */
[----:B------:R1:W-:Y:S02]  /*1a40*/  @UP3 UTMALDG.2D [UR28], [UR18] ;  /* 0x0000001c120035b4 */ /* 0x0003e40008008000 */
[----:B------:R-:W-:Y:S06]  /*1a50*/  BAR.SYNC.DEFER_BLOCKING 0x0 ;  /* 0x0000000000007b1d */ /* 0x000fec0000010000 */
[----:B------:R-:W3:Y:S02]  /*1a60*/  SYNCS.PHASECHK.TRANS64.TRYWAIT P0, [UR12+0x3000], R2 ;  /* 0x00300002ff0075a7 */ /* 0x000ee4000800014c */
[----:B-1-3--:R-:W-:Y:S05]  /*1a70*/  @!P0 BRA `(.L_x_48) ;  /* 0x0000000400648947 */ /* 0x00afea0003800000 */
.L_x_50:
[----:B------:R-:W-:Y:S02]  /*1a80*/  WARPGROUP.DEPBAR.LE gsb0, 0x0 ;  /* 0x00008000000079c5 */ /* 0x000fe40000010000 */
[----:B------:R-:W-:Y:S01]  /*1a90*/  WARPGROUP.ARRIVE ;  /* 0x00000000000079c5 */ /* 0x000fe20000000000 */
[----:B------:R-:W-:Y:S01]  /*1aa0*/  UMOV UR28, UR4 ;  /* 0x00000004001c7c82 */ /* 0x000fe20008000000 */
[----:B------:R-:W-:Y:S01]  /*1ab0*/  UMOV UR29, 0x80000020 ;  /* 0x80000020001d7882 */ /* 0x000fe20000000000 */
[----:B------:R-:W-:Y:S01]  /*1ac0*/  UMOV UR30, UR33 ;  /* 0x00000021001e7c82 */ /* 0x000fe20008000000 */
[----:B------:R-:W-:Y:S01]  /*1ad0*/  UMOV UR31, 0x40000040 ;  /* 0x40000040001f7882 */ /* 0x000fe20000000000 */
[----:B------:R-:W1:Y:S01]  /*1ae0*/  LDC R2, c[0x0][0x230] ;  /* 0x00008c00ff027b82 */ /* 0x000e620000000800 */
[----:B------:R-:W-:Y:S01]  /*1af0*/  HGMMA.64x128x16.F32.BF16 R24, gdesc[UR28].tnspB, R24 ;  /* 0x41e000001c1879f0 */ /* 0x000fe20008701818 */
[----:B------:R-:W-:Y:S01]  /*1b00*/  UIADD3 UR22, UR22, 0x20, URZ ;  /* 0x0000002016167890 */ /* 0x000fe2000fffe03f */
[----:B------:R-:W-:-:S05]  /*1b10*/  LOP3.LUT R8, R8, 0x1, RZ, 0x3c, !PT ;  /* 0x0000000108087812 */ /* 0x000fca00078e3cff */
[----:B-1----:R-:W-:-:S05]  /*1b20*/  ISETP.LE.AND P0, PT, R2, UR22, PT ;  /* 0x0000001602007c0c */ /* 0x002fca000bf03270 */
[----:B------:R-:W-:Y:S08]  /*1b30*/  HGMMA.64x128x16.F32.BF16 R24, gdesc[UR8].tnspB, R24, gsb0 ;  /* 0x41e00000081879f0 */ /* 0x000ff00008001818 */
[----:B------:R-:W-:Y:S05]  /*1b40*/  @!P0 BRA `(.L_x_49) ;  /* 0xfffffffc004c8947 */ /* 0x000fea000383ffff */
.L_x_47:
[----:B------:R-:W-:Y:S02]  /*1b50*/  WARPGROUP.DEPBAR.LE gsb0, 0x0 ;  /* 0x00008000000079c5 */ /* 0x000fe40000010000 */
[----:B---3--:R-:W-:Y:S01]  /*1b60*/  BAR.SYNC.DEFER_BLOCKING 0x0 ;  /* 0x0000000000007b1d */ /* 0x008fe20000010000 */
[C---:B------:R-:W-:Y:S01]  /*1b70*/  IMAD.SHL.U32 R2, R0.reuse, 0x80, RZ ;  /* 0x0000008000027824 */ /* 0x040fe200078e00ff */
[----:B------:R-:W-:Y:S01]  /*1b80*/  F2FP.BF16.F32.PACK_AB R24, R25, R24 ;  /* 0x000000181918723e */ /* 0x000fe200000010ff */
[----:B----4-:R-:W-:Y:S01]  /*1b90*/  IMAD.SHL.U32 R3, R0, 0x10, RZ ;  /* 0x0000001000037824 */ /* 0x010fe200078e00ff */
[----:B------:R-:W-:Y:S02]  /*1ba0*/  F2FP.BF16.F32.PACK_AB R25, R27, R26 ;  /* 0x0000001a1b19723e */ /* 0x000fe400000010ff */
[----:B------:R-:W-:Y:S02]  /*1bb0*/  ELECT P0, URZ, PT ;  /* 0x00000000003f782f */ /* 0x000fe40003800000 */
[----:B------:R-:W-:Y:S01]  /*1bc0*/  LOP3.LUT R2, R2, 0x780, RZ, 0xc0, !PT ;  /* 0x0000078002027812 */ /* 0x000fe200078ec0ff */
[----:B------:R-:W-:Y:S01]  /*1bd0*/  ULOP3.LUT UR24, UR24, 0x1, URZ, 0xc0, !UPT ;  /* 0x0000000118187892 */ /* 0x000fe2000f8ec03f */
[----:B------:R-:W-:Y:S01]  /*1be0*/  F2FP.BF16.F32.PACK_AB R56, R57, R56 ;  /* 0x000000383938723e */ /* 0x000fe200000010ff */
[----:B------:R-:W-:Y:S01]  /*1bf0*/  UMOV UR10, UR23 ;  /* 0x00000017000a7c82 */ /* 0x000fe20008000000 */
[----:B------:R-:W-:Y:S01]  /*1c00*/  LOP3.LUT R3, R2, 0x70, R3, 0xf8, !PT ;  /* 0x0000007002037812 */ /* 0x000fe200078ef803 */
[----:B------:R-:W-:Y:S01]  /*1c10*/  ULEA UR8, UR24, UR12, 0xd ;  /* 0x0000000c18087291 */ /* 0x000fe2000f8e683f */
[----:B------:R-:W-:Y:S01]  /*1c20*/  F2FP.BF16.F32.PACK_AB R26, R29, R28 ;  /* 0x0000001c1d1a723e */ /* 0x000fe200000010ff */
[----:B------:R-:W-:Y:S01]  /*1c30*/  ULEA UR9, UR24, UR13, 0x6 ;  /* 0x0000000d18097291 */ /* 0x000fe2000f8e303f */
[----:B------:R-:W-:Y:S01]  /*1c40*/  LOP3.LUT R3, R3, 0x10, R0, 0x78, !PT ;  /* 0x0000001003037812 */ /* 0x000fe200078e7800 */
[----:B------:R-:W-:Y:S01]  /*1c50*/  IMAD.SHL.U32 R0, R0, 0x40, RZ ;  /* 0x0000004000007824 */ /* 0x000fe200078e00ff */
[----:B------:R-:W-:-:S02]  /*1c60*/  F2FP.BF16.F32.PACK_AB R27, R31, R30 ;  /* 0x0000001e1f1b723e */ /* 0x000fc400000010ff */
[----:B------:R-:W-:Y:S02]  /*1c70*/  F2FP.BF16.F32.PACK_AB R32, R33, R32 ;  /* 0x000000202120723e */ /* 0x000fe400000010ff */
[----:B------:R-:W-:Y:S02]  /*1c80*/  LOP3.LUT R0, R3, 0x1800, R0, 0xf8, !PT ;  /* 0x0000180003007812 */ /* 0x000fe400078ef800 */
[----:B------:R-:W-:Y:S01]  /*1c90*/  F2FP.BF16.F32.PACK_AB R57, R59, R58 ;  /* 0x0000003a3b39723e */ /* 0x000fe200000010ff */
[----:B------:R-:W1:Y:S01]  /*1ca0*/  @!P2 SYNCS.CCTL.IV [UR12+0x3000] ;  /* 0x00300000ff00a9b1 */ /* 0x000e62000800000c */
[C---:B------:R-:W-:Y:S01]  /*1cb0*/  LOP3.LUT R3, R0.reuse, 0x20, RZ, 0x3c, !PT ;  /* 0x0000002000037812 */ /* 0x040fe200078e3cff */
[C---:B------:R-:W-:Y:S01]  /*1cc0*/  VIADD R2, R0.reuse, UR12 ;  /* 0x0000000c00027c36 */ /* 0x040fe20008000000 */
[----:B-1----:R-:W-:Y:S01]  /*1cd0*/  BAR.SYNC.DEFER_BLOCKING 0x0 ;  /* 0x0000000000007b1d */ /* 0x002fe20000010000 */
[----:B------:R-:W-:Y:S02]  /*1ce0*/  LOP3.LUT R4, R0, 0x40, RZ, 0x3c, !PT ;  /* 0x0000004000047812 */ /* 0x000fe400078e3cff */
[----:B------:R-:W-:Y:S01]  /*1cf0*/  F2FP.BF16.F32.PACK_AB R33, R35, R34 ;  /* 0x000000222321723e */ /* 0x000fe200000010ff */
[----:B------:R-:W-:Y:S01]  /*1d00*/  VIADD R3, R3, UR12 ;  /* 0x0000000c03037c36 */ /* 0x000fe20008000000 */
[----:B------:R-:W-:Y:S01]  /*1d10*/  F2FP.BF16.F32.PACK_AB R58, R61, R60 ;  /* 0x0000003c3d3a723e */ /* 0x000fe200000010ff */
[----:B------:R-:W-:Y:S01]  /*1d20*/  VIADD R4, R4, UR12 ;  /* 0x0000000c04047c36 */ /* 0x000fe20008000000 */
[----:B------:R-:W-:-:S02]  /*1d30*/  F2FP.BF16.F32.PACK_AB R59, R63, R62 ;  /* 0x0000003e3f3b723e */ /* 0x000fc400000010ff */
[----:B------:R-:W-:Y:S02]  /*1d40*/  F2FP.BF16.F32.PACK_AB R64, R65, R64 ;  /* 0x000000404140723e */ /* 0x000fe400000010ff */
[----:B------:R-:W-:Y:S02]  /*1d50*/  LOP3.LUT R0, R0, 0x60, RZ, 0x3c, !PT ;  /* 0x0000006000007812 */ /* 0x000fe400078e3cff */
[----:B------:R-:W-:Y:S02]  /*1d60*/  F2FP.BF16.F32.PACK_AB R34, R37, R36 ;  /* 0x000000242522723e */ /* 0x000fe400000010ff */
[----:B------:R-:W-:Y:S01]  /*1d70*/  F2FP.BF16.F32.PACK_AB R35, R39, R38 ;  /* 0x000000262723723e */ /* 0x000fe200000010ff */
[----:B------:R-:W-:Y:S01]  /*1d80*/  VIADD R0, R0, UR12 ;  /* 0x0000000c00007c36 */ /* 0x000fe20008000000 */
[----:B------:R-:W-:Y:S02]  /*1d90*/  F2FP.BF16.F32.PACK_AB R40, R41, R40 ;  /* 0x000000282928723e */ /* 0x000fe400000010ff */
[----:B------:R-:W-:-:S02]  /*1da0*/  F2FP.BF16.F32.PACK_AB R65, R67, R66 ;  /* 0x000000424341723e */ /* 0x000fc400000010ff */
[----:B------:R-:W-:Y:S02]  /*1db0*/  F2FP.BF16.F32.PACK_AB R41, R43, R42 ;  /* 0x0000002a2b29723e */ /* 0x000fe400000010ff */
[----:B------:R-:W-:Y:S01]  /*1dc0*/  F2FP.BF16.F32.PACK_AB R66, R69, R68 ;  /* 0x000000444542723e */ /* 0x000fe200000010ff */
[----:B------:R-:W-:Y:S01]  /*1dd0*/  STSM.16.M88.4 [R2], R24 ;  /* 0x0000001802007844 */ /* 0x000fe20000000200 */
[----:B------:R-:W-:Y:S02]  /*1de0*/  F2FP.BF16.F32.PACK_AB R67, R71, R70 ;  /* 0x000000464743723e */ /* 0x000fe400000010ff */
[----:B------:R-:W-:Y:S01]  /*1df0*/  F2FP.BF16.F32.PACK_AB R72, R73, R72 ;  /* 0x000000484948723e */ /* 0x000fe200000010ff */
[----:B------:R-:W-:Y:S01]  /*1e00*/  STSM.16.M88.4 [R2+0x2000], R56 ;  /* 0x0020003802007844 */ /* 0x000fe20000000200 */
[----:B------:R-:W-:Y:S02]  /*1e10*/  F2FP.BF16.F32.PACK_AB R42, R45, R44 ;  /* 0x0000002c2d2a723e */ /* 0x000fe400000010ff */
[----:B------:R-:W-:Y:S01]  /*1e20*/  F2FP.BF16.F32.PACK_AB R43, R47, R46 ;  /* 0x0000002e2f2b723e */ /* 0x000fe200000010ff */
[----:B------:R-:W-:Y:S01]  /*1e30*/  STSM.16.M88.4 [R3], R32 ;  /* 0x0000002003007844 */ /* 0x000fe20000000200 */
[----:B------:R-:W-:-:S02]  /*1e40*/  F2FP.BF16.F32.PACK_AB R48, R49, R48 ;  /* 0x000000303130723e */ /* 0x000fc400000010ff */
[----:B------:R-:W-:Y:S01]  /*1e50*/  F2FP.BF16.F32.PACK_AB R73, R75, R74 ;  /* 0x0000004a4b49723e */ /* 0x000fe200000010ff */
[----:B------:R-:W-:Y:S01]  /*1e60*/  STSM.16.M88.4 [R3+0x2000], R64 ;  /* 0x0020004003007844 */ /* 0x000fe20000000200 */
[----:B------:R-:W-:Y:S02]  /*1e70*/  F2FP.BF16.F32.PACK_AB R49, R51, R50 ;  /* 0x000000323331723e */ /* 0x000fe400000010ff */
[----:B------:R-:W-:Y:S01]  /*1e80*/  F2FP.BF16.F32.PACK_AB R74, R77, R76 ;  /* 0x0000004c4d4a723e */ /* 0x000fe200000010ff */
[----:B------:R-:W-:Y:S01]  /*1e90*/  STSM.16.M88.4 [R4], R40 ;  /* 0x0000002804007844 */ /* 0x000fe20000000200 */
[----:B------:R-:W-:Y:S02]  /*1ea0*/  F2FP.BF16.F32.PACK_AB R75, R79, R78 ;  /* 0x0000004e4f4b723e */ /* 0x000fe400000010ff */
[----:B------:R-:W-:Y:S02]  /*1eb0*/  F2FP.BF16.F32.PACK_AB R80, R81, R80 ;  /* 0x000000505150723e */ /* 0x000fe400000010ff */
[----:B------:R-:W-:Y:S01]  /*1ec0*/  F2FP.BF16.F32.PACK_AB R50, R53, R52 ;  /* 0x000000343532723e */ /* 0x000fe200000010ff */
[----:B------:R-:W-:Y:S01]  /*1ed0*/  STSM.16.M88.4 [R4+0x2000], R72 ;  /* 0x0020004804007844 */ /* 0x000fe20000000200 */
[----:B------:R-:W-:-:S02]  /*1ee0*/  F2FP.BF16.F32.PACK_AB R51, R55, R54 ;  /* 0x000000363733723e */ /* 0x000fc400000010ff */
[----:B------:R-:W-:Y:S02]  /*1ef0*/  F2FP.BF16.F32.PACK_AB R81, R83, R82 ;  /* 0x000000525351723e */ /* 0x000fe400000010ff */
[----:B------:R-:W-:Y:S01]  /*1f00*/  F2FP.BF16.F32.PACK_AB R82, R85, R84 ;  /* 0x000000545552723e */ /* 0x000fe200000010ff */
[----:B------:R-:W-:Y:S01]  /*1f10*/  STSM.16.M88.4 [R0], R48 ;  /* 0x0000003000007844 */ /* 0x000fe20000000200 */
[----:B------:R-:W-:Y:S02]  /*1f20*/  F2FP.BF16.F32.PACK_AB R83, R87, R86 ;  /* 0x000000565753723e */ /* 0x000fe400000010ff */
[----:B------:R-:W-:-:S03]  /*1f30*/  ISETP.LT.U32.AND P0, PT, R6, 0x40, P0 ;  /* 0x000000400600780c */ /* 0x000fc60000701070 */
[----:B------:R-:W-:Y:S01]  /*1f40*/  STSM.16.M88.4 [R0+0x2000], R80 ;  /* 0x0020005000007844 */ /* 0x000fe20000000200 */
[----:B------:R1:W-:Y:S06]  /*1f50*/  MEMBAR.ALL.CTA ;  /* 0x0000000000007992 */ /* 0x0003ec0000008000 */
[----:B-1----:R-:W1:Y:S03]  /*1f60*/  FENCE.VIEW.ASYNC.S ;  /* 0x00000000000073c6 */ /* 0x002e660000000000 */
[----:B-1----:R-:W-:Y:S01]  /*1f70*/  VOTEU.ANY UP0, P0 ;  /* 0x00000000003f7886 */ /* 0x002fe20000000100 */
[----:B------:R-:W-:-:S04]  /*1f80*/  VOTEU.ANY UP1, P0 ;  /* 0x00000000003f7886 */ /* 0x000fc80000020100 */
[----:B------:R-:W-:Y:S01]  /*1f90*/  @UP0 UMOV UR4, UR25 ;  /* 0x0000001900040c82 */ /* 0x000fe20008000000 */
[----:B------:R-:W-:Y:S01]  /*1fa0*/  @UP0 UMOV UR5, UR32 ;  /* 0x0000002000050c82 */ /* 0x000fe20008000000 */
[----:B------:R-:W-:Y:S06]  /*1fb0*/  BAR.SYNC.DEFER_BLOCKING 0x0 ;  /* 0x0000000000007b1d */ /* 0x000fec0000010000 */
[----:B------:R1:W-:Y:S01]  /*1fc0*/  @UP1 UTMASTG.2D [UR8], [UR4] ;  /* 0x00000008040013b5 */ /* 0x0003e20008008000 */
[----:B------:R0:W-:Y:S01]  /*1fd0*/  UTMACMDFLUSH ;  /* 0x00000000000079b7 */ /* 0x0001e20000000000 */
[----:B------:R-:W-:-:S04]  /*1fe0*/  DEPBAR.LE SB0, 0x0 ;  /* 0x000080000000791a */ /* 0x000fc80000000000 */
[----:B------:R-:W-:Y:S06]  /*1ff0*/  BAR.SYNC.DEFER_BLOCKING 0x0 ;  /* 0x0000000000007b1d */ /* 0x000fec0000010000 */
[----:B-1----:R-:W-:Y:S05]  /*2000*/  EXIT ;  /* 0x000000000000794d */ /* 0x002fea0003800000 */
.L_x_48:
[----:B------:R-:W1:Y:S02]  /*2010*/  SYNCS.PHASECHK.TRANS64.TRYWAIT P0, [UR12+0x3000], R2 ;  /* 0x00300002ff0075a7 */ /* 0x000e64000800014c */
[----:B-1----:R-:W-:Y:S05]  /*2020*/  @!P0 BRA `(.L_x_48) ;  /* 0xfffffffc00f88947 */ /* 0x002fea000383ffff */
[----:B------:R-:W-:Y:S05]  /*2030*/  BRA `(.L_x_50) ;  /* 0xfffffff800907947 */ /* 0x000fea000383ffff */
.L_x_51:
[----:B------:R-:W-:-:S00]  /*2040*/  BRA `(.L_x_51) ;  /* 0xfffffffc00fc7947 */ /* 0x000fc0000383ffff */
[----:B------:R-:W-:-:S00]  /*2050*/  NOP ;  /* 0x0000000000007918 */ /* 0x000fc00000000000 */
        /* <DEDUP_REMOVED lines=10> */
.L_x_52:


//--------------------- .nv.shared.gluon_wgmma    --------------------------
	.section	.nv.shared.gluon_wgmma,"aw",@nobits
	.sectionflags	@""
	.align	16
	.zero		1024


//--------------------- .nv.shared.reserved.0     --------------------------
	.section	.nv.shared.reserved.0,"aw",@nobits
	.weak		__nv_reservedSMEM_offset_0_alias
	.size		__nv_reservedSMEM_offset_0_alias, 0, 0
	.other		__nv_reservedSMEM_offset_0_alias,@"STO_CUDA_RESERVED_SHARED STV_DEFAULT"
__nv_reservedSMEM_offset_0_alias:
	.zero		0


//--------------------- .nv.constant0.gluon_wgmma --------------------------
	.section	.nv.constant0.gluon_wgmma,"a",@progbits
	.sectionflags	@""
	.align	4
.nv.constant0.gluon_wgmma:
	.zero		608


//--------------------- SYMBOLS --------------------------

	.type		.nv.reservedSmem.offset0,@object
	.size		.nv.reservedSmem.offset0,0x4
